//
// Generated by NVIDIA NVVM Compiler
//
// Compiler Build ID: CL-36424714
// Cuda compilation tools, release 13.0, V13.0.88
// Based on NVVM 20.0.0
//

.version 9.0
.target sm_100
.address_size 64

	// .globl	changeDetectionFG_kernel

.visible .entry changeDetectionFG_kernel(
	.param .u64 .ptr .align 1 changeDetectionFG_kernel_param_0,
	.param .u64 .ptr .align 1 changeDetectionFG_kernel_param_1,
	.param .u64 .ptr .align 1 changeDetectionFG_kernel_param_2,
	.param .u64 .ptr .align 1 changeDetectionFG_kernel_param_3,
	.param .u32 changeDetectionFG_kernel_param_4,
	.param .f32 changeDetectionFG_kernel_param_5
)
{
	.reg .pred 	%p<4>;
	.reg .b16 	%rs<2>;
	.reg .b32 	%r<6>;
	.reg .b32 	%f<6>;
	.reg .b64 	%rd<16>;

	ld.param.u64 	%rd1, [changeDetectionFG_kernel_param_0];
	ld.param.u64 	%rd2, [changeDetectionFG_kernel_param_1];
	ld.param.u64 	%rd3, [changeDetectionFG_kernel_param_2];
	ld.param.u64 	%rd4, [changeDetectionFG_kernel_param_3];
	ld.param.u32 	%r2, [changeDetectionFG_kernel_param_4];
	ld.param.f32 	%f2, [changeDetectionFG_kernel_param_5];
	mov.u32 	%r3, %ctaid.x;
	mov.u32 	%r4, %ntid.x;
	mov.u32 	%r5, %tid.x;
	mad.lo.s32 	%r1, %r3, %r4, %r5;
	setp.ge.s32 	%p1, %r1, %r2;
	@%p1 bra 	$L__BB0_3;
	cvta.to.global.u64 	%rd5, %rd1;
	cvta.to.global.u64 	%rd6, %rd2;
	cvta.to.global.u64 	%rd7, %rd4;
	cvt.s64.s32 	%rd8, %r1;
	mul.wide.s32 	%rd9, %r1, 4;
	add.s64 	%rd10, %rd5, %rd9;
	ld.global.nc.f32 	%f3, [%rd10];
	add.s64 	%rd11, %rd6, %rd9;
	ld.global.nc.f32 	%f4, [%rd11];
	sub.f32 	%f1, %f3, %f4;
	abs.f32 	%f5, %f1;
	setp.leu.f32 	%p2, %f5, %f2;
	setp.gt.f32 	%p3, %f5, %f2;
	selp.u16 	%rs1, 1, 0, %p3;
	add.s64 	%rd12, %rd7, %rd8;
	st.global.u8 	[%rd12], %rs1;
	@%p2 bra 	$L__BB0_3;
	cvta.to.global.u64 	%rd13, %rd3;
	add.s64 	%rd15, %rd13, %rd9;
	st.global.f32 	[%rd15], %f1;
$L__BB0_3:
	ret;

}
	// .globl	updateOutputFG_kernel
.visible .entry updateOutputFG_kernel(
	.param .u64 .ptr .align 1 updateOutputFG_kernel_param_0,
	.param .u64 .ptr .align 1 updateOutputFG_kernel_param_1,
	.param .u64 .ptr .align 1 updateOutputFG_kernel_param_2,
	.param .u64 .ptr .align 1 updateOutputFG_kernel_param_3,
	.param .u32 updateOutputFG_kernel_param_4,
	.param .u32 updateOutputFG_kernel_param_5,
	.param .u32 updateOutputFG_kernel_param_6,
	.param .u32 updateOutputFG_kernel_param_7,
	.param .u32 updateOutputFG_kernel_param_8,
	.param .u32 updateOutputFG_kernel_param_9,
	.param .u32 updateOutputFG_kernel_param_10
)
{
	.reg .pred 	%p<96>;
	.reg .b32 	%r<82>;
	.reg .b32 	%f<47>;
	.reg .b64 	%rd<98>;

	ld.param.u64 	%rd7, [updateOutputFG_kernel_param_0];
	ld.param.u64 	%rd9, [updateOutputFG_kernel_param_1];
	ld.param.u64 	%rd10, [updateOutputFG_kernel_param_2];
	ld.param.u64 	%rd8, [updateOutputFG_kernel_param_3];
	ld.param.u32 	%r37, [updateOutputFG_kernel_param_4];
	ld.param.u32 	%r39, [updateOutputFG_kernel_param_6];
	ld.param.u32 	%r40, [updateOutputFG_kernel_param_7];
	ld.param.u32 	%r41, [updateOutputFG_kernel_param_8];
	ld.param.u32 	%r42, [updateOutputFG_kernel_param_9];
	ld.param.u32 	%r43, [updateOutputFG_kernel_param_10];
	cvta.to.global.u64 	%rd1, %rd10;
	cvta.to.global.u64 	%rd2, %rd9;
	mov.u32 	%r44, %ctaid.x;
	mov.u32 	%r45, %ntid.x;
	mov.u32 	%r46, %tid.x;
	mad.lo.s32 	%r1, %r44, %r45, %r46;
	setp.ge.s32 	%p2, %r1, %r43;
	@%p2 bra 	$L__BB1_47;
	cvta.to.global.u64 	%rd11, %rd8;
	cvta.to.global.u64 	%rd12, %rd7;
	mul.wide.s32 	%rd13, %r1, 8;
	add.s64 	%rd14, %rd11, %rd13;
	ld.global.nc.u32 	%r47, [%rd14];
	mul.lo.s32 	%r48, %r40, %r39;
	div.s32 	%r2, %r47, %r48;
	div.s32 	%r49, %r47, %r40;
	rem.s32 	%r3, %r49, %r39;
	mul.lo.s32 	%r50, %r49, %r40;
	sub.s32 	%r4, %r47, %r50;
	mad.lo.s32 	%r51, %r2, %r39, %r3;
	mad.lo.s32 	%r52, %r51, %r40, %r4;
	mul.wide.s32 	%rd15, %r52, 4;
	add.s64 	%rd16, %rd12, %rd15;
	ld.global.nc.f32 	%f1, [%rd16];
	setp.lt.s32 	%p3, %r37, 1;
	@%p3 bra 	$L__BB1_47;
	shr.u32 	%r5, %r42, 1;
	min.s32 	%r53, %r41, %r42;
	setp.lt.s32 	%p4, %r53, 1;
	@%p4 bra 	$L__BB1_47;
	and.b32  	%r6, %r42, 7;
	and.b32  	%r7, %r42, 3;
	and.b32  	%r8, %r42, 2147483640;
	mov.b32 	%r76, 0;
$L__BB1_4:
	ld.param.u32 	%r75, [updateOutputFG_kernel_param_5];
	mad.lo.s32 	%r56, %r76, %r75, %r2;
	mul.lo.s32 	%r10, %r56, %r41;
	mov.b32 	%r77, 0;
$L__BB1_5:
	setp.lt.u32 	%p5, %r42, 8;
	sub.s32 	%r58, %r3, %r77;
	shr.u32 	%r59, %r41, 1;
	add.s32 	%r60, %r58, %r59;
	add.s32 	%r61, %r77, %r10;
	mul.lo.s32 	%r12, %r61, %r42;
	setp.gt.s32 	%p6, %r60, -1;
	setp.lt.s32 	%p7, %r60, %r39;
	and.pred  	%p1, %p6, %p7;
	mad.lo.s32 	%r62, %r76, %r39, %r60;
	mul.lo.s32 	%r63, %r62, %r40;
	cvt.s64.s32 	%rd3, %r63;
	mov.b32 	%r80, 0;
	@%p5 bra 	$L__BB1_24;
	mov.b32 	%r78, 0;
	cvt.s64.s32 	%rd23, %r12;
$L__BB1_7:
	.pragma "nounroll";
	sub.s32 	%r65, %r4, %r78;
	add.s32 	%r14, %r65, %r5;
	setp.gt.s32 	%p8, %r14, -1;
	setp.lt.s32 	%p9, %r14, %r40;
	and.pred  	%p10, %p8, %p9;
	and.pred  	%p12, %p1, %p10;
	not.pred 	%p13, %p12;
	@%p13 bra 	$L__BB1_9;
	add.s32 	%r66, %r78, %r12;
	mul.wide.s32 	%rd17, %r66, 4;
	add.s64 	%rd18, %rd2, %rd17;
	ld.global.nc.f32 	%f2, [%rd18];
	cvt.u64.u32 	%rd19, %r14;
	add.s64 	%rd20, %rd19, %rd3;
	shl.b64 	%rd21, %rd20, 2;
	add.s64 	%rd22, %rd1, %rd21;
	mul.f32 	%f3, %f1, %f2;
	atom.global.add.f32 	%f4, [%rd22], %f3;
$L__BB1_9:
	add.s32 	%r15, %r14, -1;
	cvt.s64.s32 	%rd24, %r78;
	add.s64 	%rd25, %rd24, %rd23;
	shl.b64 	%rd26, %rd25, 2;
	add.s64 	%rd4, %rd2, %rd26;
	setp.gt.s32 	%p14, %r15, -1;
	setp.lt.s32 	%p15, %r15, %r40;
	and.pred  	%p16, %p14, %p15;
	and.pred  	%p17, %p1, %p16;
	not.pred 	%p18, %p17;
	@%p18 bra 	$L__BB1_11;
	ld.global.nc.f32 	%f5, [%rd4+4];
	cvt.u64.u32 	%rd27, %r15;
	add.s64 	%rd28, %rd27, %rd3;
	shl.b64 	%rd29, %rd28, 2;
	add.s64 	%rd30, %rd1, %rd29;
	mul.f32 	%f6, %f1, %f5;
	atom.global.add.f32 	%f7, [%rd30], %f6;
$L__BB1_11:
	add.s32 	%r16, %r14, -2;
	setp.gt.s32 	%p19, %r16, -1;
	setp.lt.s32 	%p20, %r16, %r40;
	and.pred  	%p21, %p19, %p20;
	and.pred  	%p22, %p1, %p21;
	not.pred 	%p23, %p22;
	@%p23 bra 	$L__BB1_13;
	ld.global.nc.f32 	%f8, [%rd4+8];
	cvt.u64.u32 	%rd31, %r16;
	add.s64 	%rd32, %rd31, %rd3;
	shl.b64 	%rd33, %rd32, 2;
	add.s64 	%rd34, %rd1, %rd33;
	mul.f32 	%f9, %f1, %f8;
	atom.global.add.f32 	%f10, [%rd34], %f9;
$L__BB1_13:
	add.s32 	%r17, %r14, -3;
	setp.gt.s32 	%p24, %r17, -1;
	setp.lt.s32 	%p25, %r17, %r40;
	and.pred  	%p26, %p24, %p25;
	and.pred  	%p27, %p1, %p26;
	not.pred 	%p28, %p27;
	@%p28 bra 	$L__BB1_15;
	ld.global.nc.f32 	%f11, [%rd4+12];
	cvt.u64.u32 	%rd35, %r17;
	add.s64 	%rd36, %rd35, %rd3;
	shl.b64 	%rd37, %rd36, 2;
	add.s64 	%rd38, %rd1, %rd37;
	mul.f32 	%f12, %f1, %f11;
	atom.global.add.f32 	%f13, [%rd38], %f12;
$L__BB1_15:
	add.s32 	%r18, %r14, -4;
	setp.gt.s32 	%p29, %r18, -1;
	setp.lt.s32 	%p30, %r18, %r40;
	and.pred  	%p31, %p29, %p30;
	and.pred  	%p32, %p1, %p31;
	not.pred 	%p33, %p32;
	@%p33 bra 	$L__BB1_17;
	ld.global.nc.f32 	%f14, [%rd4+16];
	cvt.u64.u32 	%rd39, %r18;
	add.s64 	%rd40, %rd39, %rd3;
	shl.b64 	%rd41, %rd40, 2;
	add.s64 	%rd42, %rd1, %rd41;
	mul.f32 	%f15, %f1, %f14;
	atom.global.add.f32 	%f16, [%rd42], %f15;
$L__BB1_17:
	add.s32 	%r19, %r14, -5;
	setp.gt.s32 	%p34, %r19, -1;
	setp.lt.s32 	%p35, %r19, %r40;
	and.pred  	%p36, %p34, %p35;
	and.pred  	%p37, %p1, %p36;
	not.pred 	%p38, %p37;
	@%p38 bra 	$L__BB1_19;
	ld.global.nc.f32 	%f17, [%rd4+20];
	cvt.u64.u32 	%rd43, %r19;
	add.s64 	%rd44, %rd43, %rd3;
	shl.b64 	%rd45, %rd44, 2;
	add.s64 	%rd46, %rd1, %rd45;
	mul.f32 	%f18, %f1, %f17;
	atom.global.add.f32 	%f19, [%rd46], %f18;
$L__BB1_19:
	add.s32 	%r20, %r14, -6;
	setp.gt.s32 	%p39, %r20, -1;
	setp.lt.s32 	%p40, %r20, %r40;
	and.pred  	%p41, %p39, %p40;
	and.pred  	%p42, %p1, %p41;
	not.pred 	%p43, %p42;
	@%p43 bra 	$L__BB1_21;
	ld.global.nc.f32 	%f20, [%rd4+24];
	cvt.u64.u32 	%rd47, %r20;
	add.s64 	%rd48, %rd47, %rd3;
	shl.b64 	%rd49, %rd48, 2;
	add.s64 	%rd50, %rd1, %rd49;
	mul.f32 	%f21, %f1, %f20;
	atom.global.add.f32 	%f22, [%rd50], %f21;
$L__BB1_21:
	add.s32 	%r21, %r14, -7;
	setp.gt.s32 	%p44, %r21, -1;
	setp.lt.s32 	%p45, %r21, %r40;
	and.pred  	%p46, %p44, %p45;
	and.pred  	%p47, %p1, %p46;
	not.pred 	%p48, %p47;
	@%p48 bra 	$L__BB1_23;
	ld.global.nc.f32 	%f23, [%rd4+28];
	cvt.u64.u32 	%rd51, %r21;
	add.s64 	%rd52, %rd51, %rd3;
	shl.b64 	%rd53, %rd52, 2;
	add.s64 	%rd54, %rd1, %rd53;
	mul.f32 	%f24, %f1, %f23;
	atom.global.add.f32 	%f25, [%rd54], %f24;
$L__BB1_23:
	add.s32 	%r78, %r78, 8;
	setp.ne.s32 	%p49, %r78, %r8;
	mov.u32 	%r80, %r8;
	@%p49 bra 	$L__BB1_7;
$L__BB1_24:
	setp.eq.s32 	%p50, %r6, 0;
	@%p50 bra 	$L__BB1_45;
	add.s32 	%r67, %r6, -1;
	setp.lt.u32 	%p51, %r67, 3;
	@%p51 bra 	$L__BB1_35;
	sub.s32 	%r68, %r4, %r80;
	add.s32 	%r24, %r68, %r5;
	setp.gt.s32 	%p52, %r24, -1;
	setp.lt.s32 	%p53, %r24, %r40;
	and.pred  	%p54, %p52, %p53;
	and.pred  	%p56, %p1, %p54;
	not.pred 	%p57, %p56;
	@%p57 bra 	$L__BB1_28;
	add.s32 	%r69, %r80, %r12;
	mul.wide.s32 	%rd55, %r69, 4;
	add.s64 	%rd56, %rd2, %rd55;
	ld.global.nc.f32 	%f26, [%rd56];
	cvt.u64.u32 	%rd57, %r24;
	add.s64 	%rd58, %rd57, %rd3;
	shl.b64 	%rd59, %rd58, 2;
	add.s64 	%rd60, %rd1, %rd59;
	mul.f32 	%f27, %f1, %f26;
	atom.global.add.f32 	%f28, [%rd60], %f27;
$L__BB1_28:
	add.s32 	%r25, %r24, -1;
	cvt.s64.s32 	%rd61, %r12;
	cvt.u64.u32 	%rd62, %r80;
	add.s64 	%rd63, %rd62, %rd61;
	shl.b64 	%rd64, %rd63, 2;
	add.s64 	%rd5, %rd2, %rd64;
	setp.gt.s32 	%p58, %r25, -1;
	setp.lt.s32 	%p59, %r25, %r40;
	and.pred  	%p60, %p58, %p59;
	and.pred  	%p61, %p1, %p60;
	not.pred 	%p62, %p61;
	@%p62 bra 	$L__BB1_30;
	ld.global.nc.f32 	%f29, [%rd5+4];
	cvt.u64.u32 	%rd65, %r25;
	add.s64 	%rd66, %rd65, %rd3;
	shl.b64 	%rd67, %rd66, 2;
	add.s64 	%rd68, %rd1, %rd67;
	mul.f32 	%f30, %f1, %f29;
	atom.global.add.f32 	%f31, [%rd68], %f30;
$L__BB1_30:
	add.s32 	%r26, %r24, -2;
	setp.gt.s32 	%p63, %r26, -1;
	setp.lt.s32 	%p64, %r26, %r40;
	and.pred  	%p65, %p63, %p64;
	and.pred  	%p66, %p1, %p65;
	not.pred 	%p67, %p66;
	@%p67 bra 	$L__BB1_32;
	ld.global.nc.f32 	%f32, [%rd5+8];
	cvt.u64.u32 	%rd69, %r26;
	add.s64 	%rd70, %rd69, %rd3;
	shl.b64 	%rd71, %rd70, 2;
	add.s64 	%rd72, %rd1, %rd71;
	mul.f32 	%f33, %f1, %f32;
	atom.global.add.f32 	%f34, [%rd72], %f33;
$L__BB1_32:
	add.s32 	%r27, %r24, -3;
	setp.gt.s32 	%p68, %r27, -1;
	setp.lt.s32 	%p69, %r27, %r40;
	and.pred  	%p70, %p68, %p69;
	and.pred  	%p71, %p1, %p70;
	not.pred 	%p72, %p71;
	@%p72 bra 	$L__BB1_34;
	ld.global.nc.f32 	%f35, [%rd5+12];
	cvt.u64.u32 	%rd73, %r27;
	add.s64 	%rd74, %rd73, %rd3;
	shl.b64 	%rd75, %rd74, 2;
	add.s64 	%rd76, %rd1, %rd75;
	mul.f32 	%f36, %f1, %f35;
	atom.global.add.f32 	%f37, [%rd76], %f36;
$L__BB1_34:
	add.s32 	%r80, %r80, 4;
$L__BB1_35:
	setp.eq.s32 	%p73, %r7, 0;
	@%p73 bra 	$L__BB1_45;
	setp.eq.s32 	%p74, %r7, 1;
	@%p74 bra 	$L__BB1_42;
	sub.s32 	%r70, %r4, %r80;
	add.s32 	%r30, %r70, %r5;
	setp.gt.s32 	%p75, %r30, -1;
	setp.lt.s32 	%p76, %r30, %r40;
	and.pred  	%p77, %p75, %p76;
	and.pred  	%p79, %p1, %p77;
	not.pred 	%p80, %p79;
	@%p80 bra 	$L__BB1_39;
	add.s32 	%r71, %r80, %r12;
	mul.wide.s32 	%rd77, %r71, 4;
	add.s64 	%rd78, %rd2, %rd77;
	ld.global.nc.f32 	%f38, [%rd78];
	cvt.u64.u32 	%rd79, %r30;
	add.s64 	%rd80, %rd79, %rd3;
	shl.b64 	%rd81, %rd80, 2;
	add.s64 	%rd82, %rd1, %rd81;
	mul.f32 	%f39, %f1, %f38;
	atom.global.add.f32 	%f40, [%rd82], %f39;
$L__BB1_39:
	add.s32 	%r31, %r30, -1;
	setp.gt.s32 	%p81, %r31, -1;
	setp.lt.s32 	%p82, %r31, %r40;
	and.pred  	%p83, %p81, %p82;
	and.pred  	%p84, %p1, %p83;
	not.pred 	%p85, %p84;
	@%p85 bra 	$L__BB1_41;
	cvt.s64.s32 	%rd83, %r80;
	cvt.s64.s32 	%rd84, %r12;
	add.s64 	%rd85, %rd83, %rd84;
	shl.b64 	%rd86, %rd85, 2;
	add.s64 	%rd87, %rd2, %rd86;
	ld.global.nc.f32 	%f41, [%rd87+4];
	cvt.u64.u32 	%rd88, %r31;
	add.s64 	%rd89, %rd88, %rd3;
	shl.b64 	%rd90, %rd89, 2;
	add.s64 	%rd91, %rd1, %rd90;
	mul.f32 	%f42, %f1, %f41;
	atom.global.add.f32 	%f43, [%rd91], %f42;
$L__BB1_41:
	add.s32 	%r80, %r80, 2;
$L__BB1_42:
	and.b32  	%r72, %r42, 1;
	setp.eq.b32 	%p86, %r72, 1;
	not.pred 	%p87, %p86;
	@%p87 bra 	$L__BB1_45;
	sub.s32 	%r73, %r4, %r80;
	add.s32 	%r34, %r73, %r5;
	add.s32 	%r74, %r80, %r12;
	cvt.s64.s32 	%rd6, %r74;
	setp.gt.s32 	%p88, %r34, -1;
	setp.lt.s32 	%p89, %r34, %r40;
	and.pred  	%p90, %p88, %p89;
	and.pred  	%p92, %p1, %p90;
	not.pred 	%p93, %p92;
	@%p93 bra 	$L__BB1_45;
	shl.b64 	%rd92, %rd6, 2;
	add.s64 	%rd93, %rd2, %rd92;
	ld.global.nc.f32 	%f44, [%rd93];
	cvt.u64.u32 	%rd94, %r34;
	add.s64 	%rd95, %rd94, %rd3;
	shl.b64 	%rd96, %rd95, 2;
	add.s64 	%rd97, %rd1, %rd96;
	mul.f32 	%f45, %f1, %f44;
	atom.global.add.f32 	%f46, [%rd97], %f45;
$L__BB1_45:
	add.s32 	%r77, %r77, 1;
	setp.ne.s32 	%p94, %r77, %r41;
	@%p94 bra 	$L__BB1_5;
	add.s32 	%r76, %r76, 1;
	setp.ne.s32 	%p95, %r76, %r37;
	@%p95 bra 	$L__BB1_4;
$L__BB1_47:
	ret;

}


// ===== COMPILED SASS (sm_100) =====

	.target	sm_100

	.elftype	@"ET_EXEC"


//--------------------- .note.nv.tkinfo           --------------------------
	.section	.note.nv.tkinfo,"",@"SHT_NOTE"
	.sectionflags	@"SHF_NOTE_NV_TKINFO"
	.tkinfo
        /*0018*/ 	.word	0x00000002
        /*0030*/ 	.string	""
        /*0030*/ 	.string	"ptxas"
        /*0030*/ 	.string	"Cuda compilation tools, release 13.0, V13.0.88"
        /*0030*/ 	.string	"Build cuda_13.0.r13.0/compiler.36424714_0"
        /*0030*/ 	.string	"-arch sm_100 -m 64 "



//--------------------- .note.nv.cuinfo           --------------------------
	.section	.note.nv.cuinfo,"",@"SHT_NOTE"
	.sectionflags	@"SHF_NOTE_NV_CUINFO"
        /*0018*/ 	.short	0x0002
        /*001a*/ 	.short	0x0064
        /*001c*/ 	.short	0x0082
	.zero		2


//--------------------- .nv.info                  --------------------------
	.section	.nv.info,"",@"SHT_CUDA_INFO"
	.align	4


	//----- nvinfo : EIATTR_REGCOUNT
	.align		4
        /*0000*/ 	.byte	0x04, 0x2f
        /*0002*/ 	.short	(.L_1 - .L_0)
	.align		4
.L_0:
        /*0004*/ 	.word	index@(changeDetectionFG_kernel)
        /*0008*/ 	.word	0x00000010


	//----- nvinfo : EIATTR_FRAME_SIZE
	.align		4
.L_1:
        /*000c*/ 	.byte	0x04, 0x11
        /*000e*/ 	.short	(.L_3 - .L_2)
	.align		4
.L_2:
        /*0010*/ 	.word	index@(changeDetectionFG_kernel)
        /*0014*/ 	.word	0x00000000


	//----- nvinfo : EIATTR_REGCOUNT
	.align		4
.L_3:
        /*0018*/ 	.byte	0x04, 0x2f
        /*001a*/ 	.short	(.L_5 - .L_4)
	.align		4
.L_4:
        /*001c*/ 	.word	index@(updateOutputFG_kernel)
        /*0020*/ 	.word	0x0000001f


	//----- nvinfo : EIATTR_FRAME_SIZE
	.align		4
.L_5:
        /*0024*/ 	.byte	0x04, 0x11
        /*0026*/ 	.short	(.L_7 - .L_6)
	.align		4
.L_6:
        /*0028*/ 	.word	index@(updateOutputFG_kernel)
        /*002c*/ 	.word	0x00000000


	//----- nvinfo : EIATTR_MIN_STACK_SIZE
	.align		4
.L_7:
        /*0030*/ 	.byte	0x04, 0x12
        /*0032*/ 	.short	(.L_9 - .L_8)
	.align		4
.L_8:
        /*0034*/ 	.word	index@(updateOutputFG_kernel)
        /*0038*/ 	.word	0x00000000


	//----- nvinfo : EIATTR_MIN_STACK_SIZE
	.align		4
.L_9:
        /*003c*/ 	.byte	0x04, 0x12
        /*003e*/ 	.short	(.L_11 - .L_10)
	.align		4
.L_10:
        /*0040*/ 	.word	index@(changeDetectionFG_kernel)
        /*0044*/ 	.word	0x00000000
.L_11:


//--------------------- .nv.compat                --------------------------
	.section	.nv.compat,"",@"SHT_CUDA_COMPAT_INFO"
	.align	4
        /*0000*/ 	.byte	0x02, 0x09, 0x00, 0x00, 0x02, 0x02, 0x01, 0x00, 0x02, 0x05, 0x05, 0x00, 0x03, 0x07, 0x01, 0x01
        /*0010*/ 	.byte	0x02, 0x03, 0x00, 0x00, 0x02, 0x06, 0x01, 0x00, 0x04, 0x0b, 0x08, 0x00, 0x09, 0x00, 0x00, 0x00
        /*0020*/ 	.byte	0x00, 0x00, 0x00, 0x00


//--------------------- .nv.info.updateOutputFG_kernel --------------------------
	.section	.nv.info.updateOutputFG_kernel,"",@"SHT_CUDA_INFO"
	.sectionflags	@""
	.align	4


	//----- nvinfo : EIATTR_CUDA_API_VERSION
	.align		4
        /*0000*/ 	.byte	0x04, 0x37
        /*0002*/ 	.short	(.L_13 - .L_12)
.L_12:
        /*0004*/ 	.word	0x00000082


	//----- nvinfo : EIATTR_KPARAM_INFO
	.align		4
.L_13:
        /*0008*/ 	.byte	0x04, 0x17
        /*000a*/ 	.short	(.L_15 - .L_14)
.L_14:
        /*000c*/ 	.word	0x00000000
        /*0010*/ 	.short	0x000a
        /*0012*/ 	.short	0x0038
        /*0014*/ 	.byte	0x00, 0xf0, 0x11, 0x00


	//----- nvinfo : EIATTR_KPARAM_INFO
	.align		4
.L_15:
        /*0018*/ 	.byte	0x04, 0x17
        /*001a*/ 	.short	(.L_17 - .L_16)
.L_16:
        /*001c*/ 	.word	0x00000000
        /*0020*/ 	.short	0x0009
        /*0022*/ 	.short	0x0034
        /*0024*/ 	.byte	0x00, 0xf0, 0x11, 0x00


	//----- nvinfo : EIATTR_KPARAM_INFO
	.align		4
.L_17:
        /*0028*/ 	.byte	0x04, 0x17
        /*002a*/ 	.short	(.L_19 - .L_18)
.L_18:
        /*002c*/ 	.word	0x00000000
        /*0030*/ 	.short	0x0008
        /*0032*/ 	.short	0x0030
        /*0034*/ 	.byte	0x00, 0xf0, 0x11, 0x00


	//----- nvinfo : EIATTR_KPARAM_INFO
	.align		4
.L_19:
        /*0038*/ 	.byte	0x04, 0x17
        /*003a*/ 	.short	(.L_21 - .L_20)
.L_20:
        /*003c*/ 	.word	0x00000000
        /*0040*/ 	.short	0x0007
        /*0042*/ 	.short	0x002c
        /*0044*/ 	.byte	0x00, 0xf0, 0x11, 0x00


	//----- nvinfo : EIATTR_KPARAM_INFO
	.align		4
.L_21:
        /*0048*/ 	.byte	0x04, 0x17
        /*004a*/ 	.short	(.L_23 - .L_22)
.L_22:
        /*004c*/ 	.word	0x00000000
        /*0050*/ 	.short	0x0006
        /*0052*/ 	.short	0x0028
        /*0054*/ 	.byte	0x00, 0xf0, 0x11, 0x00


	//----- nvinfo : EIATTR_KPARAM_INFO
	.align		4
.L_23:
        /*0058*/ 	.byte	0x04, 0x17
        /*005a*/ 	.short	(.L_25 - .L_24)
.L_24:
        /*005c*/ 	.word	0x00000000
        /*0060*/ 	.short	0x0005
        /*0062*/ 	.short	0x0024
        /*0064*/ 	.byte	0x00, 0xf0, 0x11, 0x00


	//----- nvinfo : EIATTR_KPARAM_INFO
	.align		4
.L_25:
        /*0068*/ 	.byte	0x04, 0x17
        /*006a*/ 	.short	(.L_27 - .L_26)
.L_26:
        /*006c*/ 	.word	0x00000000
        /*0070*/ 	.short	0x0004
        /*0072*/ 	.short	0x0020
        /*0074*/ 	.byte	0x00, 0xf0, 0x11, 0x00


	//----- nvinfo : EIATTR_KPARAM_INFO
	.align		4
.L_27:
        /*0078*/ 	.byte	0x04, 0x17
        /*007a*/ 	.short	(.L_29 - .L_28)
.L_28:
        /*007c*/ 	.word	0x00000000
        /*0080*/ 	.short	0x0003
        /*0082*/ 	.short	0x0018
        /*0084*/ 	.byte	0x00, 0xf5, 0x21, 0x00


	//----- nvinfo : EIATTR_KPARAM_INFO
	.align		4
.L_29:
        /*0088*/ 	.byte	0x04, 0x17
        /*008a*/ 	.short	(.L_31 - .L_30)
.L_30:
        /*008c*/ 	.word	0x00000000
        /*0090*/ 	.short	0x0002
        /*0092*/ 	.short	0x0010
        /*0094*/ 	.byte	0x00, 0xf5, 0x21, 0x00


	//----- nvinfo : EIATTR_KPARAM_INFO
	.align		4
.L_31:
        /*0098*/ 	.byte	0x04, 0x17
        /*009a*/ 	.short	(.L_33 - .L_32)
.L_32:
        /*009c*/ 	.word	0x00000000
        /*00a0*/ 	.short	0x0001
        /*00a2*/ 	.short	0x0008
        /*00a4*/ 	.byte	0x00, 0xf5, 0x21, 0x00


	//----- nvinfo : EIATTR_KPARAM_INFO
	.align		4
.L_33:
        /*00a8*/ 	.byte	0x04, 0x17
        /*00aa*/ 	.short	(.L_35 - .L_34)
.L_34:
        /*00ac*/ 	.word	0x00000000
        /*00b0*/ 	.short	0x0000
        /*00b2*/ 	.short	0x0000
        /*00b4*/ 	.byte	0x00, 0xf5, 0x21, 0x00


	//----- nvinfo : EIATTR_SPARSE_MMA_MASK
	.align		4
.L_35:
        /*00b8*/ 	.byte	0x03, 0x50
        /*00ba*/ 	.short	0x0000


	//----- nvinfo : EIATTR_MAXREG_COUNT
	.align		4
        /*00bc*/ 	.byte	0x03, 0x1b
        /*00be*/ 	.short	0x00ff


	//----- nvinfo : EIATTR_MERCURY_ISA_VERSION
	.align		4
        /*00c0*/ 	.byte	0x03, 0x5f
        /*00c2*/ 	.short	0x0101


	//----- nvinfo : EIATTR_VRC_CTA_INIT_COUNT
	.align		4
        /*00c4*/ 	.byte	0x02, 0x4a
	.zero		1
	.zero		1


	//----- nvinfo : EIATTR_EXIT_INSTR_OFFSETS
	.align		4
        /*00c8*/ 	.byte	0x04, 0x1c
        /*00ca*/ 	.short	(.L_37 - .L_36)


	//   ....[0]....
.L_36:
        /*00cc*/ 	.word	0x00000070


	//   ....[1]....
        /*00d0*/ 	.word	0x00000490


	//   ....[2]....
        /*00d4*/ 	.word	0x00000610


	//   ....[3]....
        /*00d8*/ 	.word	0x000018e0


	//----- nvinfo : EIATTR_CRS_STACK_SIZE
	.align		4
.L_37:
        /*00dc*/ 	.byte	0x04, 0x1e
        /*00de*/ 	.short	(.L_39 - .L_38)
.L_38:
        /*00e0*/ 	.word	0x00000000


	//----- nvinfo : EIATTR_CBANK_PARAM_SIZE
	.align		4
.L_39:
        /*00e4*/ 	.byte	0x03, 0x19
        /*00e6*/ 	.short	0x003c


	//----- nvinfo : EIATTR_PARAM_CBANK
	.align		4
        /*00e8*/ 	.byte	0x04, 0x0a
        /*00ea*/ 	.short	(.L_41 - .L_40)
	.align		4
.L_40:
        /*00ec*/ 	.word	index@(.nv.constant0.updateOutputFG_kernel)
        /*00f0*/ 	.short	0x0380
        /*00f2*/ 	.short	0x003c


	//----- nvinfo : EIATTR_SW_WAR
	.align		4
.L_41:
        /*00f4*/ 	.byte	0x04, 0x36
        /*00f6*/ 	.short	(.L_43 - .L_42)
.L_42:
        /*00f8*/ 	.word	0x00000008
.L_43:


//--------------------- .nv.info.changeDetectionFG_kernel --------------------------
	.section	.nv.info.changeDetectionFG_kernel,"",@"SHT_CUDA_INFO"
	.sectionflags	@""
	.align	4


	//----- nvinfo : EIATTR_CUDA_API_VERSION
	.align		4
        /*0000*/ 	.byte	0x04, 0x37
        /*0002*/ 	.short	(.L_45 - .L_44)
.L_44:
        /*0004*/ 	.word	0x00000082


	//----- nvinfo : EIATTR_KPARAM_INFO
	.align		4
.L_45:
        /*0008*/ 	.byte	0x04, 0x17
        /*000a*/ 	.short	(.L_47 - .L_46)
.L_46:
        /*000c*/ 	.word	0x00000000
        /*0010*/ 	.short	0x0005
        /*0012*/ 	.short	0x0024
        /*0014*/ 	.byte	0x00, 0xf0, 0x11, 0x00


	//----- nvinfo : EIATTR_KPARAM_INFO
	.align		4
.L_47:
        /*0018*/ 	.byte	0x04, 0x17
        /*001a*/ 	.short	(.L_49 - .L_48)
.L_48:
        /*001c*/ 	.word	0x00000000
        /*0020*/ 	.short	0x0004
        /*0022*/ 	.short	0x0020
        /*0024*/ 	.byte	0x00, 0xf0, 0x11, 0x00


	//----- nvinfo : EIATTR_KPARAM_INFO
	.align		4
.L_49:
        /*0028*/ 	.byte	0x04, 0x17
        /*002a*/ 	.short	(.L_51 - .L_50)
.L_50:
        /*002c*/ 	.word	0x00000000
        /*0030*/ 	.short	0x0003
        /*0032*/ 	.short	0x0018
        /*0034*/ 	.byte	0x00, 0xf5, 0x21, 0x00


	//----- nvinfo : EIATTR_KPARAM_INFO
	.align		4
.L_51:
        /*0038*/ 	.byte	0x04, 0x17
        /*003a*/ 	.short	(.L_53 - .L_52)
.L_52:
        /*003c*/ 	.word	0x00000000
        /*0040*/ 	.short	0x0002
        /*0042*/ 	.short	0x0010
        /*0044*/ 	.byte	0x00, 0xf5, 0x21, 0x00


	//----- nvinfo : EIATTR_KPARAM_INFO
	.align		4
.L_53:
        /*0048*/ 	.byte	0x04, 0x17
        /*004a*/ 	.short	(.L_55 - .L_54)
.L_54:
        /*004c*/ 	.word	0x00000000
        /*0050*/ 	.short	0x0001
        /*0052*/ 	.short	0x0008
        /*0054*/ 	.byte	0x00, 0xf5, 0x21, 0x00


	//----- nvinfo : EIATTR_KPARAM_INFO
	.align		4
.L_55:
        /*0058*/ 	.byte	0x04, 0x17
        /*005a*/ 	.short	(.L_57 - .L_56)
.L_56:
        /*005c*/ 	.word	0x00000000
        /*0060*/ 	.short	0x0000
        /*0062*/ 	.short	0x0000
        /*0064*/ 	.byte	0x00, 0xf5, 0x21, 0x00


	//----- nvinfo : EIATTR_SPARSE_MMA_MASK
	.align		4
.L_57:
        /*0068*/ 	.byte	0x03, 0x50
        /*006a*/ 	.short	0x0000


	//----- nvinfo : EIATTR_MAXREG_COUNT
	.align		4
        /*006c*/ 	.byte	0x03, 0x1b
        /*006e*/ 	.short	0x00ff


	//----- nvinfo : EIATTR_MERCURY_ISA_VERSION
	.align		4
        /*0070*/ 	.byte	0x03, 0x5f
        /*0072*/ 	.short	0x0101


	//----- nvinfo : EIATTR_VRC_CTA_INIT_COUNT
	.align		4
        /*0074*/ 	.byte	0x02, 0x4a
	.zero		1
	.zero		1


	//----- nvinfo : EIATTR_EXIT_INSTR_OFFSETS
	.align		4
        /*0078*/ 	.byte	0x04, 0x1c
        /*007a*/ 	.short	(.L_59 - .L_58)


	//   ....[0]....
.L_58:
        /*007c*/ 	.word	0x00000070


	//   ....[1]....
        /*0080*/ 	.word	0x00000170


	//   ....[2]....
        /*0084*/ 	.word	0x000001b0


	//----- nvinfo : EIATTR_CBANK_PARAM_SIZE
	.align		4
.L_59:
        /*0088*/ 	.byte	0x03, 0x19
        /*008a*/ 	.short	0x0028


	//----- nvinfo : EIATTR_PARAM_CBANK
	.align		4
        /*008c*/ 	.byte	0x04, 0x0a
        /*008e*/ 	.short	(.L_61 - .L_60)
	.align		4
.L_60:
        /*0090*/ 	.word	index@(.nv.constant0.changeDetectionFG_kernel)
        /*0094*/ 	.short	0x0380
        /*0096*/ 	.short	0x0028


	//----- nvinfo : EIATTR_SW_WAR
	.align		4
.L_61:
        /*0098*/ 	.byte	0x04, 0x36
        /*009a*/ 	.short	(.L_63 - .L_62)
.L_62:
        /*009c*/ 	.word	0x00000008
.L_63:


//--------------------- .nv.callgraph             --------------------------
	.section	.nv.callgraph,"",@"SHT_CUDA_CALLGRAPH"
	.align	4
	.sectionentsize	8
	.align		4
        /*0000*/ 	.word	0x00000000
	.align		4
        /*0004*/ 	.word	0xffffffff
	.align		4
        /*0008*/ 	.word	0x00000000
	.align		4
        /*000c*/ 	.word	0xfffffffe
	.align		4
        /*0010*/ 	.word	0x00000000
	.align		4
        /*0014*/ 	.word	0xfffffffd
	.align		4
        /*0018*/ 	.word	0x00000000
	.align		4
        /*001c*/ 	.word	0xfffffffc


//--------------------- .text.updateOutputFG_kernel --------------------------
	.section	.text.updateOutputFG_kernel,"ax",@progbits
	.align	128
        .global         updateOutputFG_kernel
        .type           updateOutputFG_kernel,@function
        .size           updateOutputFG_kernel,(.L_x_38 - updateOutputFG_kernel)
        .other          updateOutputFG_kernel,@"STO_CUDA_ENTRY STV_DEFAULT"
updateOutputFG_kernel:
.text.updateOutputFG_kernel:
[----:B------:R-:W-:Y:S01]  /*0000*/  LDC R1, c[0x0][0x37c] ;  /* 0x0000df00ff017b82 */ /* 0x000fe20000000800 */
[----:B------:R-:W0:Y:S07]  /*0010*/  S2R R0, SR_TID.X ;  /* 0x0000000000007919 */ /* 0x000e2e0000002100 */
[----:B------:R-:W0:Y:S01]  /*0020*/  S2UR UR4, SR_CTAID.X ;  /* 0x00000000000479c3 */ /* 0x000e220000002500 */
[----:B------:R-:W1:Y:S07]  /*0030*/  LDCU UR5, c[0x0][0x3b8] ;  /* 0x00007700ff0577ac */ /* 0x000e6e0008000800 */
[----:B------:R-:W0:Y:S02]  /*0040*/  LDC R3, c[0x0][0x360] ;  /* 0x0000d800ff037b82 */ /* 0x000e240000000800 */
[----:B0-----:R-:W-:-:S05]  /*0050*/  IMAD R3, R3, UR4, R0 ;  /* 0x0000000403037c24 */ /* 0x001fca000f8e0200 */
[----:B-1----:R-:W-:-:S13]  /*0060*/  ISETP.GE.AND P0, PT, R3, UR5, PT ;  /* 0x0000000503007c0c */ /* 0x002fda000bf06270 */
[----:B------:R-:W-:Y:S05]  /*0070*/  @P0 EXIT ;  /* 0x000000000000094d */ /* 0x000fea0003800000 */
[----:B------:R-:W0:Y:S01]  /*0080*/  LDC.64 R8, c[0x0][0x398] ;  /* 0x0000e600ff087b82 */ /* 0x000e220000000a00 */
[----:B------:R-:W1:Y:S01]  /*0090*/  LDCU.64 UR8, c[0x0][0x358] ;  /* 0x00006b00ff0877ac */ /* 0x000e620008000a00 */
[----:B0-----:R-:W-:-:S06]  /*00a0*/  IMAD.WIDE R8, R3, 0x8, R8 ;  /* 0x0000000803087825 */ /* 0x001fcc00078e0208 */
[----:B------:R-:W0:Y:S01]  /*00b0*/  LDC.64 R2, c[0x0][0x3a8] ;  /* 0x0000ea00ff027b82 */ /* 0x000e220000000a00 */
[----:B-1----:R1:W2:Y:S01]  /*00c0*/  LDG.E.CONSTANT R0, desc[UR8][R8.64] ;  /* 0x0000000808007981 */ /* 0x0022a2000c1e9900 */
[----:B0-----:R-:W-:Y:S01]  /*00d0*/  IABS R6, R3 ;  /* 0x0000000300067213 */ /* 0x001fe20000000000 */
[-C--:B------:R-:W-:Y:S01]  /*00e0*/  IMAD R5, R3, R2.reuse, RZ ;  /* 0x0000000203057224 */ /* 0x080fe200078e02ff */
[----:B------:R-:W-:Y:S02]  /*00f0*/  IABS R4, R2 ;  /* 0x0000000200047213 */ /* 0x000fe40000000000 */
[----:B------:R-:W0:Y:S02]  /*0100*/  I2F.RP R7, R6 ;  /* 0x0000000600077306 */ /* 0x000e240000209400 */
[----:B-1----:R-:W-:-:S06]  /*0110*/  IABS R8, R5 ;  /* 0x0000000500087213 */ /* 0x002fcc0000000000 */
[----:B------:R-:W1:Y:S08]  /*0120*/  I2F.RP R13, R4 ;  /* 0x00000004000d7306 */ /* 0x000e700000209400 */
[----:B0-----:R-:W0:Y:S08]  /*0130*/  MUFU.RCP R7, R7 ;  /* 0x0000000700077308 */ /* 0x001e300000001000 */
[----:B-1----:R-:W1:Y:S01]  /*0140*/  MUFU.RCP R13, R13 ;  /* 0x0000000d000d7308 */ /* 0x002e620000001000 */
[----:B0-----:R-:W-:-:S07]  /*0150*/  VIADD R10, R7, 0xffffffe ;  /* 0x0ffffffe070a7836 */ /* 0x001fce0000000000 */
[----:B------:R0:W3:Y:S01]  /*0160*/  F2I.FTZ.U32.TRUNC.NTZ R11, R10 ;  /* 0x0000000a000b7305 */ /* 0x0000e2000021f000 */
[----:B-1----:R-:W-:Y:S02]  /*0170*/  VIADD R7, R13, 0xffffffe ;  /* 0x0ffffffe0d077836 */ /* 0x002fe40000000000 */
[----:B0-----:R-:W-:-:S05]  /*0180*/  IMAD.MOV.U32 R10, RZ, RZ, RZ ;  /* 0x000000ffff0a7224 */ /* 0x001fca00078e00ff */
[----:B------:R-:W0:Y:S01]  /*0190*/  F2I.FTZ.U32.TRUNC.NTZ R7, R7 ;  /* 0x0000000700077305 */ /* 0x000e22000021f000 */
[----:B---3--:R-:W-:-:S04]  /*01a0*/  IMAD.MOV R9, RZ, RZ, -R11 ;  /* 0x000000ffff097224 */ /* 0x008fc800078e0a0b */
[----:B------:R-:W-:-:S04]  /*01b0*/  IMAD R9, R9, R6, RZ ;  /* 0x0000000609097224 */ /* 0x000fc800078e02ff */
[----:B------:R-:W-:-:S04]  /*01c0*/  IMAD.HI.U32 R10, R11, R9, R10 ;  /* 0x000000090b0a7227 */ /* 0x000fc800078e000a */
[----:B0-----:R-:W-:-:S04]  /*01d0*/  IMAD.MOV R13, RZ, RZ, -R7 ;  /* 0x000000ffff0d7224 */ /* 0x001fc800078e0a07 */
[----:B------:R-:W-:Y:S01]  /*01e0*/  IMAD R13, R13, R4, RZ ;  /* 0x000000040d0d7224 */ /* 0x000fe200078e02ff */
[----:B--2---:R-:W-:-:S05]  /*01f0*/  IABS R12, R0 ;  /* 0x00000000000c7213 */ /* 0x004fca0000000000 */
[----:B------:R-:W-:Y:S02]  /*0200*/  IMAD.MOV.U32 R9, RZ, RZ, R12 ;  /* 0x000000ffff097224 */ /* 0x000fe400078e000c */
[----:B------:R-:W0:Y:S02]  /*0210*/  I2F.RP R12, R8 ;  /* 0x00000008000c7306 */ /* 0x000e240000209400 */
[----:B------:R-:W-:-:S04]  /*0220*/  IMAD.HI.U32 R14, R10, R9, RZ ;  /* 0x000000090a0e7227 */ /* 0x000fc800078e00ff */
[----:B------:R-:W-:-:S04]  /*0230*/  IMAD.MOV R11, RZ, RZ, -R14 ;  /* 0x000000ffff0b7224 */ /* 0x000fc800078e0a0e */
[----:B------:R-:W-:-:S05]  /*0240*/  IMAD R11, R6, R11, R9 ;  /* 0x0000000b060b7224 */ /* 0x000fca00078e0209 */
[----:B------:R-:W-:Y:S01]  /*0250*/  ISETP.GT.U32.AND P1, PT, R6, R11, PT ;  /* 0x0000000b0600720c */ /* 0x000fe20003f24070 */
[----:B0-----:R-:W0:-:S12]  /*0260*/  MUFU.RCP R12, R12 ;  /* 0x0000000c000c7308 */ /* 0x001e180000001000 */
[----:B------:R-:W-:Y:S02]  /*0270*/  @!P1 IMAD.IADD R11, R11, 0x1, -R6 ;  /* 0x000000010b0b9824 */ /* 0x000fe400078e0a06 */
[----:B------:R-:W-:Y:S01]  /*0280*/  @!P1 VIADD R14, R14, 0x1 ;  /* 0x000000010e0e9836 */ /* 0x000fe20000000000 */
[----:B------:R-:W-:Y:S02]  /*0290*/  ISETP.NE.AND P1, PT, R3, RZ, PT ;  /* 0x000000ff0300720c */ /* 0x000fe40003f25270 */
[----:B------:R-:W-:Y:S01]  /*02a0*/  ISETP.GE.U32.AND P0, PT, R11, R6, PT ;  /* 0x000000060b00720c */ /* 0x000fe20003f06070 */
[----:B0-----:R-:W-:Y:S01]  /*02b0*/  VIADD R10, R12, 0xffffffe ;  /* 0x0ffffffe0c0a7836 */ /* 0x001fe20000000000 */
[----:B------:R-:W-:Y:S02]  /*02c0*/  LOP3.LUT R6, R0, R3, RZ, 0x3c, !PT ;  /* 0x0000000300067212 */ /* 0x000fe400078e3cff */
[----:B------:R-:W-:Y:S01]  /*02d0*/  IABS R12, R5 ;  /* 0x00000005000c7213 */ /* 0x000fe20000000000 */
[----:B------:R-:W0:Y:S01]  /*02e0*/  F2I.FTZ.U32.TRUNC.NTZ R11, R10 ;  /* 0x0000000a000b7305 */ /* 0x000e22000021f000 */
[----:B------:R-:W-:Y:S01]  /*02f0*/  ISETP.GE.AND P2, PT, R6, RZ, PT ;  /* 0x000000ff0600720c */ /* 0x000fe20003f46270 */
[----:B------:R-:W-:-:S04]  /*0300*/  IMAD.MOV.U32 R6, RZ, RZ, RZ ;  /* 0x000000ffff067224 */ /* 0x000fc800078e00ff */
[----:B------:R-:W-:-:S04]  /*0310*/  IMAD.HI.U32 R6, R7, R13, R6 ;  /* 0x0000000d07067227 */ /* 0x000fc800078e0006 */
[----:B------:R-:W-:-:S04]  /*0320*/  @P0 VIADD R14, R14, 0x1 ;  /* 0x000000010e0e0836 */ /* 0x000fc80000000000 */
[----:B------:R-:W-:Y:S01]  /*0330*/  @!P2 IMAD.MOV R14, RZ, RZ, -R14 ;  /* 0x000000ffff0ea224 */ /* 0x000fe200078e0a0e */
[----:B------:R-:W-:Y:S01]  /*0340*/  @!P1 LOP3.LUT R14, RZ, R3, RZ, 0x33, !PT ;  /* 0x00000003ff0e9212 */ /* 0x000fe200078e33ff */
[----:B0-----:R-:W-:-:S03]  /*0350*/  IMAD.MOV R15, RZ, RZ, -R11 ;  /* 0x000000ffff0f7224 */ /* 0x001fc600078e0a0b */
[----:B------:R-:W-:Y:S01]  /*0360*/  IABS R10, R14 ;  /* 0x0000000e000a7213 */ /* 0x000fe20000000000 */
[----:B------:R-:W-:Y:S02]  /*0370*/  IMAD R7, R15, R8, RZ ;  /* 0x000000080f077224 */ /* 0x000fe400078e02ff */
[----:B------:R-:W0:Y:S02]  /*0380*/  LDC R15, c[0x0][0x3a0] ;  /* 0x0000e800ff0f7b82 */ /* 0x000e240000000800 */
[----:B------:R-:W-:Y:S02]  /*0390*/  IMAD.MOV.U32 R13, RZ, RZ, R10 ;  /* 0x000000ffff0d7224 */ /* 0x000fe400078e000a */
[----:B------:R-:W-:-:S04]  /*03a0*/  IMAD.MOV.U32 R10, RZ, RZ, RZ ;  /* 0x000000ffff0a7224 */ /* 0x000fc800078e00ff */
[----:B------:R-:W-:-:S04]  /*03b0*/  IMAD.HI.U32 R10, R11, R7, R10 ;  /* 0x000000070b0a7227 */ /* 0x000fc800078e000a */
[----:B------:R-:W-:-:S04]  /*03c0*/  IMAD.HI.U32 R7, R6, R13, RZ ;  /* 0x0000000d06077227 */ /* 0x000fc800078e00ff */
[----:B------:R-:W-:Y:S02]  /*03d0*/  IMAD.MOV R11, RZ, RZ, -R12 ;  /* 0x000000ffff0b7224 */ /* 0x000fe400078e0a0c */
[----:B------:R-:W-:-:S04]  /*03e0*/  IMAD.HI.U32 R6, R10, R9, RZ ;  /* 0x000000090a067227 */ /* 0x000fc800078e00ff */
[----:B------:R-:W-:Y:S02]  /*03f0*/  IMAD.MOV R7, RZ, RZ, -R7 ;  /* 0x000000ffff077224 */ /* 0x000fe400078e0a07 */
[----:B------:R-:W-:Y:S01]  /*0400*/  IMAD R9, R6, R11, R9 ;  /* 0x0000000b06097224 */ /* 0x000fe200078e0209 */
[----:B0-----:R-:W-:Y:S01]  /*0410*/  ISETP.GE.AND P2, PT, R15, 0x1, PT ;  /* 0x000000010f00780c */ /* 0x001fe20003f46270 */
[----:B------:R-:W-:-:S03]  /*0420*/  IMAD R7, R4, R7, R13 ;  /* 0x0000000704077224 */ /* 0x000fc600078e020d */
[----:B------:R-:W-:Y:S02]  /*0430*/  ISETP.GT.U32.AND P1, PT, R8, R9, PT ;  /* 0x000000090800720c */ /* 0x000fe40003f24070 */
[----:B------:R-:W-:-:S11]  /*0440*/  ISETP.GT.U32.AND P0, PT, R4, R7, PT ;  /* 0x000000070400720c */ /* 0x000fd60003f04070 */
[----:B------:R-:W-:Y:S02]  /*0450*/  @!P1 IMAD.IADD R9, R9, 0x1, -R8 ;  /* 0x0000000109099824 */ /* 0x000fe400078e0a08 */
[----:B------:R-:W-:-:S03]  /*0460*/  @!P0 IMAD.IADD R7, R7, 0x1, -R4 ;  /* 0x0000000107078824 */ /* 0x000fc600078e0a04 */
[----:B------:R-:W-:Y:S02]  /*0470*/  ISETP.GE.U32.AND P0, PT, R9, R8, PT ;  /* 0x000000080900720c */ /* 0x000fe40003f06070 */
[----:B------:R-:W-:Y:S01]  /*0480*/  ISETP.GT.U32.AND P3, PT, R4, R7, PT ;  /* 0x000000070400720c */ /* 0x000fe20003f64070 */
[----:B------:R-:W-:-:S12]  /*0490*/  @!P2 EXIT ;  /* 0x000000000000a94d */ /* 0x000fd80003800000 */
[----:B------:R-:W0:Y:S01]  /*04a0*/  LDC.64 R10, c[0x0][0x3b0] ;  /* 0x0000ec00ff0a7b82 */ /* 0x000e220000000a00 */
[----:B------:R-:W-:Y:S01]  /*04b0*/  @!P1 VIADD R6, R6, 0x1 ;  /* 0x0000000106069836 */ /* 0x000fe20000000000 */
[----:B------:R-:W-:Y:S01]  /*04c0*/  LOP3.LUT R8, R0, R5, RZ, 0x3c, !PT ;  /* 0x0000000500087212 */ /* 0x000fe200078e3cff */
[----:B------:R-:W-:Y:S01]  /*04d0*/  @!P3 IMAD.IADD R7, R7, 0x1, -R4 ;  /* 0x000000010707b824 */ /* 0x000fe200078e0a04 */
[----:B------:R-:W-:Y:S01]  /*04e0*/  ISETP.GE.AND P4, PT, R14, RZ, PT ;  /* 0x000000ff0e00720c */ /* 0x000fe20003f86270 */
[----:B------:R-:W-:Y:S01]  /*04f0*/  @P0 VIADD R6, R6, 0x1 ;  /* 0x0000000106060836 */ /* 0x000fe20000000000 */
[----:B------:R-:W-:Y:S01]  /*0500*/  ISETP.NE.AND P0, PT, R2, RZ, PT ;  /* 0x000000ff0200720c */ /* 0x000fe20003f05270 */
[----:B------:R-:W-:Y:S01]  /*0510*/  IMAD.MOV.U32 R9, RZ, RZ, R7 ;  /* 0x000000ffff097224 */ /* 0x000fe200078e0007 */
[----:B------:R-:W-:Y:S01]  /*0520*/  ISETP.GE.AND P2, PT, R8, RZ, PT ;  /* 0x000000ff0800720c */ /* 0x000fe20003f46270 */
[----:B------:R-:W1:Y:S01]  /*0530*/  LDC.64 R12, c[0x0][0x380] ;  /* 0x0000e000ff0c7b82 */ /* 0x000e620000000a00 */
[----:B------:R-:W-:Y:S01]  /*0540*/  ISETP.NE.AND P1, PT, R5, RZ, PT ;  /* 0x000000ff0500720c */ /* 0x000fe20003f25270 */
[----:B------:R-:W-:-:S02]  /*0550*/  IMAD.MOV.U32 R8, RZ, RZ, R6 ;  /* 0x000000ffff087224 */ /* 0x000fc400078e0006 */
[----:B------:R-:W-:-:S04]  /*0560*/  IMAD.MOV R7, RZ, RZ, -R14 ;  /* 0x000000ffff077224 */ /* 0x000fc800078e0a0e */
[----:B------:R-:W-:Y:S02]  /*0570*/  @!P4 IMAD.MOV R9, RZ, RZ, -R9 ;  /* 0x000000ffff09c224 */ /* 0x000fe400078e0a09 */
[----:B------:R-:W-:Y:S01]  /*0580*/  @!P0 LOP3.LUT R9, RZ, R2, RZ, 0x33, !PT ;  /* 0x00000002ff098212 */ /* 0x000fe200078e33ff */
[----:B------:R-:W-:Y:S02]  /*0590*/  IMAD R7, R3, R7, R0 ;  /* 0x0000000703077224 */ /* 0x000fe400078e0200 */
[----:B------:R-:W-:Y:S01]  /*05a0*/  @!P2 IMAD.MOV R8, RZ, RZ, -R8 ;  /* 0x000000ffff08a224 */ /* 0x000fe200078e0a08 */
[----:B------:R-:W-:Y:S02]  /*05b0*/  @!P1 LOP3.LUT R8, RZ, R5, RZ, 0x33, !PT ;  /* 0x00000005ff089212 */ /* 0x000fe400078e33ff */
[----:B0-----:R-:W-:-:S03]  /*05c0*/  VIMNMX R10, PT, PT, R10, R11, PT ;  /* 0x0000000b0a0a7248 */ /* 0x001fc60003fe0100 */
[----:B------:R-:W-:Y:S01]  /*05d0*/  IMAD R2, R8, R2, R9 ;  /* 0x0000000208027224 */ /* 0x000fe200078e0209 */
[----:B------:R-:W-:-:S03]  /*05e0*/  ISETP.GE.AND P0, PT, R10, 0x1, PT ;  /* 0x000000010a00780c */ /* 0x000fc60003f06270 */
[----:B------:R-:W-:-:S04]  /*05f0*/  IMAD R3, R2, R3, R7 ;  /* 0x0000000302037224 */ /* 0x000fc800078e0207 */
[----:B-1----:R-:W-:-:S06]  /*0600*/  IMAD.WIDE R12, R3, 0x4, R12 ;  /* 0x00000004030c7825 */ /* 0x002fcc00078e020c */
[----:B------:R-:W-:Y:S05]  /*0610*/  @!P0 EXIT ;  /* 0x000000000000894d */ /* 0x000fea0003800000 */
[----:B------:R0:W5:Y:S01]  /*0620*/  LDG.E.CONSTANT R6, desc[UR8][R12.64] ;  /* 0x000000080c067981 */ /* 0x000162000c1e9900 */
[C---:B------:R-:W-:Y:S01]  /*0630*/  LOP3.LUT R5, R11.reuse, 0x7, RZ, 0xc0, !PT ;  /* 0x000000070b057812 */ /* 0x040fe200078ec0ff */
[----:B------:R-:W-:Y:S01]  /*0640*/  UMOV UR4, URZ ;  /* 0x000000ff00047c82 */ /* 0x000fe20008000000 */
[C---:B------:R-:W-:Y:S02]  /*0650*/  LOP3.LUT R4, R11.reuse, 0x3, RZ, 0xc0, !PT ;  /* 0x000000030b047812 */ /* 0x040fe400078ec0ff */
[----:B------:R-:W-:Y:S02]  /*0660*/  LOP3.LUT R2, R11, 0x7ffffff8, RZ, 0xc0, !PT ;  /* 0x7ffffff80b027812 */ /* 0x000fe400078ec0ff */
[----:B------:R-:W-:-:S07]  /*0670*/  SHF.R.U32.HI R0, RZ, 0x1, R11 ;  /* 0x00000001ff007819 */ /* 0x000fce000001160b */
.L_x_35:
[----:B-1----:R-:W1:Y:S01]  /*0680*/  LDC R3, c[0x0][0x3a4] ;  /* 0x0000e900ff037b82 */ /* 0x002e620000000800 */
[----:B------:R-:W-:Y:S01]  /*0690*/  UMOV UR5, URZ ;  /* 0x000000ff00057c82 */ /* 0x000fe20008000000 */
[----:B-1234-:R-:W-:-:S07]  /*06a0*/  IMAD R3, R3, UR4, R8 ;  /* 0x0000000403037c24 */ /* 0x01efce000f8e0208 */
.L_x_34:
[----:B-1----:R-:W1:Y:S01]  /*06b0*/  LDC.64 R14, c[0x0][0x3b0] ;  /* 0x0000ec00ff0e7b82 */ /* 0x002e620000000a00 */
[----:B0-----:R-:W-:Y:S02]  /*06c0*/  VIADD R13, R9, -UR5 ;  /* 0x80000005090d7c36 */ /* 0x001fe40008000000 */
[----:B------:R-:W-:-:S05]  /*06d0*/  IMAD.MOV.U32 R19, RZ, RZ, RZ ;  /* 0x000000ffff137224 */ /* 0x000fca00078e00ff */
[----:B------:R-:W0:Y:S01]  /*06e0*/  LDC.64 R10, c[0x0][0x3a8] ;  /* 0x0000ea00ff0a7b82 */ /* 0x000e220000000a00 */
[----:B-1----:R-:W-:Y:S01]  /*06f0*/  ISETP.GE.U32.AND P1, PT, R15, 0x8, PT ;  /* 0x000000080f00780c */ /* 0x002fe20003f26070 */
[----:B------:R-:W-:Y:S01]  /*0700*/  IMAD R12, R3, R14, UR5 ;  /* 0x00000005030c7e24 */ /* 0x000fe2000f8e020e */
[----:B------:R-:W-:Y:S01]  /*0710*/  LEA.HI R13, R14, R13, RZ, 0x1f ;  /* 0x0000000d0e0d7211 */ /* 0x000fe200078ff8ff */
[----:B------:R-:W-:Y:S02]  /*0720*/  UIADD3 UR5, UPT, UPT, UR5, 0x1, URZ ;  /* 0x0000000105057890 */ /* 0x000fe4000fffe0ff */
[----:B------:R-:W-:Y:S01]  /*0730*/  IMAD R12, R12, R15, RZ ;  /* 0x0000000f0c0c7224 */ /* 0x000fe200078e02ff */
[----:B0-----:R-:W-:Y:S01]  /*0740*/  ISETP.GE.AND P0, PT, R13, R10, PT ;  /* 0x0000000a0d00720c */ /* 0x001fe20003f06270 */
[----:B------:R-:W-:Y:S02]  /*0750*/  IMAD R10, R10, UR4, R13 ;  /* 0x000000040a0a7c24 */ /* 0x000fe4000f8e020d */
[----:B------:R-:W-:-:S02]  /*0760*/  ISETP.NE.AND P6, PT, R14, UR5, PT ;  /* 0x000000050e007c0c */ /* 0x000fc4000bfc5270 */
[----:B------:R-:W-:Y:S01]  /*0770*/  ISETP.GT.AND P0, PT, R13, -0x1, !P0 ;  /* 0xffffffff0d00780c */ /* 0x000fe20004704270 */
[----:B------:R-:W-:-:S05]  /*0780*/  IMAD R13, R10, R11, RZ ;  /* 0x0000000b0a0d7224 */ /* 0x000fca00078e02ff */
[----:B------:R-:W-:Y:S01]  /*0790*/  SHF.R.S32.HI R10, RZ, 0x1f, R13 ;  /* 0x0000001fff0a7819 */ /* 0x000fe2000001140d */
[----:B--234-:R-:W-:Y:S06]  /*07a0*/  @!P1 BRA `(.L_x_0) ;  /* 0x0000000800009947 */ /* 0x01cfec0003800000 */
[----:B------:R-:W0:Y:S01]  /*07b0*/  LDC R11, c[0x0][0x3ac] ;  /* 0x0000eb00ff0b7b82 */ /* 0x000e220000000800 */
[----:B------:R-:W-:Y:S01]  /*07c0*/  SHF.R.S32.HI R18, RZ, 0x1f, R12 ;  /* 0x0000001fff127819 */ /* 0x000fe2000001140c */
[----:B------:R-:W-:Y:S01]  /*07d0*/  IMAD.MOV.U32 R19, RZ, RZ, RZ ;  /* 0x000000ffff137224 */ /* 0x000fe200078e00ff */
[----:B------:R-:W1:Y:S01]  /*07e0*/  LDCU.64 UR6, c[0x0][0x390] ;  /* 0x00007200ff0677ac */ /* 0x000e620008000a00 */
[----:B------:R-:W2:Y:S05]  /*07f0*/  LDCU.64 UR10, c[0x0][0x388] ;  /* 0x00007100ff0a77ac */ /* 0x000eaa0008000a00 */
.L_x_17:
[----:B------:R-:W-:Y:S01]  /*0800*/  IADD3 R20, PT, PT, R0, R7, -R19 ;  /* 0x0000000700147210 */ /* 0x000fe20007ffe813 */
[----:B------:R-:W-:Y:S01]  /*0810*/  BSSY.RECONVERGENT B0, `(.L_x_1) ;  /* 0x0000016000007945 */ /* 0x000fe20003800200 */
[----:B01234-:R-:W-:Y:S02]  /*0820*/  IADD3 R21, P4, PT, R12, R19, RZ ;  /* 0x000000130c157210 */ /* 0x01ffe40007f9e0ff */
[CC--:B0-----:R-:W-:Y:S01]  /*0830*/  ISETP.GE.AND P2, PT, R20.reuse, R11.reuse, PT ;  /* 0x0000000b1400720c */ /* 0x0c1fe20003f46270 */
[C---:B------:R-:W-:Y:S02]  /*0840*/  VIADD R26, R20.reuse, 0xffffffff ;  /* 0xffffffff141a7836 */ /* 0x040fe40000000000 */
[C---:B------:R-:W-:Y:S01]  /*0850*/  VIADD R22, R20.reuse, 0xfffffffe ;  /* 0xfffffffe14167836 */ /* 0x040fe20000000000 */
[----:B------:R-:W-:Y:S02]  /*0860*/  ISETP.GT.AND P2, PT, R20, -0x1, !P2 ;  /* 0xffffffff1400780c */ /* 0x000fe40005744270 */
[----:B------:R-:W-:-:S02]  /*0870*/  ISETP.GE.AND P3, PT, R26, R11, PT ;  /* 0x0000000b1a00720c */ /* 0x000fc40003f66270 */
[----:B------:R-:W-:Y:S02]  /*0880*/  PLOP3.LUT P2, PT, P0, P2, PT, 0x80, 0x8 ;  /* 0x000000000008781c */ /* 0x000fe40000745070 */
[----:B------:R-:W-:Y:S02]  /*0890*/  ISETP.GE.AND P1, PT, R22, R11, PT ;  /* 0x0000000b1600720c */ /* 0x000fe40003f26270 */
[----:B------:R-:W-:Y:S02]  /*08a0*/  ISETP.GT.AND P3, PT, R26, -0x1, !P3 ;  /* 0xffffffff1a00780c */ /* 0x000fe40005f64270 */
[----:B------:R-:W-:-:S07]  /*08b0*/  ISETP.GT.AND P1, PT, R22, -0x1, !P1 ;  /* 0xffffffff1600780c */ /* 0x000fce0004f24270 */
[----:B------:R-:W-:Y:S06]  /*08c0*/  @!P2 BRA `(.L_x_2) ;  /* 0x000000000028a947 */ /* 0x000fec0003800000 */
[----:B------:R-:W0:Y:S01]  /*08d0*/  LDC.64 R14, c[0x0][0x388] ;  /* 0x0000e200ff0e7b82 */ /* 0x000e220000000a00 */
[----:B------:R-:W-:-:S04]  /*08e0*/  IMAD.IADD R17, R12, 0x1, R19 ;  /* 0x000000010c117824 */ /* 0x000fc800078e0213 */
[----:B0-----:R-:W-:-:S06]  /*08f0*/  IMAD.WIDE R16, R17, 0x4, R14 ;  /* 0x0000000411107825 */ /* 0x001fcc00078e020e */
[----:B------:R-:W3:Y:S01]  /*0900*/  LDG.E.CONSTANT R17, desc[UR8][R16.64] ;  /* 0x0000000810117981 */ /* 0x000ee2000c1e9900 */
[----:B------:R-:W-:-:S05]  /*0910*/  IADD3 R15, P2, PT, R13, R20, RZ ;  /* 0x000000140d0f7210 */ /* 0x000fca0007f5e0ff */
[----:B------:R-:W-:Y:S01]  /*0920*/  IMAD.X R24, RZ, RZ, R10, P2 ;  /* 0x000000ffff187224 */ /* 0x000fe200010e060a */
[----:B-1----:R-:W-:-:S04]  /*0930*/  LEA R14, P2, R15, UR6, 0x2 ;  /* 0x000000060f0e7c11 */ /* 0x002fc8000f8410ff */
[----:B------:R-:W-:Y:S01]  /*0940*/  LEA.HI.X R15, R15, UR7, R24, 0x2, P2 ;  /* 0x000000070f0f7c11 */ /* 0x000fe200090f1418 */
[----:B---3-5:R-:W-:-:S05]  /*0950*/  FMUL R23, R6, R17 ;  /* 0x0000001106177220 */ /* 0x028fca0000400000 */
[----:B------:R0:W-:Y:S03]  /*0960*/  REDG.E.ADD.F32.FTZ.RN.STRONG.GPU desc[UR8][R14.64], R23 ;  /* 0x000000170e0079a6 */ /* 0x0001e6000c12f308 */
.L_x_2:
[----:B-12---:R-:W-:Y:S05]  /*0970*/  BSYNC.RECONVERGENT B0 ;  /* 0x0000000000007941 */ /* 0x006fea0003800200 */
.L_x_1:
[----:B------:R-:W-:Y:S01]  /*0980*/  PLOP3.LUT P3, PT, P0, P3, PT, 0x80, 0x8 ;  /* 0x000000000008781c */ /* 0x000fe20000767070 */
[----:B------:R-:W-:Y:S01]  /*0990*/  BSSY.RECONVERGENT B0, `(.L_x_3) ;  /* 0x000000f000007945 */ /* 0x000fe20003800200 */
[----:B------:R-:W-:Y:S01]  /*09a0*/  LEA.HI.X.SX32 R16, R19, R18, 0x1, P4 ;  /* 0x0000001213107211 */ /* 0x000fe200020f0eff */
[C---:B------:R-:W-:Y:S01]  /*09b0*/  VIADD R28, R20.reuse, 0xfffffffd ;  /* 0xfffffffd141c7836 */ /* 0x040fe20000000000 */
[C---:B0-----:R-:W-:Y:S01]  /*09c0*/  LEA R14, P2, R21.reuse, UR10, 0x2 ;  /* 0x0000000a150e7c11 */ /* 0x041fe2000f8410ff */
[----:B------:R-:W-:Y:S01]  /*09d0*/  VIADD R24, R20, 0xfffffffc ;  /* 0xfffffffc14187836 */ /* 0x000fe20000000000 */
[----:B------:R-:W-:Y:S02]  /*09e0*/  PLOP3.LUT P1, PT, P0, P1, PT, 0x80, 0x8 ;  /* 0x000000000008781c */ /* 0x000fe40000723070 */
[----:B------:R-:W-:-:S05]  /*09f0*/  LEA.HI.X R15, R21, UR11, R16, 0x2, P2 ;  /* 0x0000000b150f7c11 */ /* 0x000fca00090f1410 */
[----:B------:R-:W-:Y:S06]  /*0a00*/  @!P3 BRA `(.L_x_4) ;  /* 0x00000000001cb947 */ /* 0x000fec0003800000 */
[----:B------:R-:W2:Y:S01]  /*0a10*/  LDG.E.CONSTANT R21, desc[UR8][R14.64+0x4] ;  /* 0x000004080e157981 */ /* 0x000ea2000c1e9900 */
[----:B------:R-:W-:-:S05]  /*0a20*/  IADD3 R26, P2, PT, R13, R26, RZ ;  /* 0x0000001a0d1a7210 */ /* 0x000fca0007f5e0ff */
[----:B------:R-:W-:Y:S01]  /*0a30*/  IMAD.X R17, RZ, RZ, R10, P2 ;  /* 0x000000ffff117224 */ /* 0x000fe200010e060a */
[----:B------:R-:W-:-:S04]  /*0a40*/  LEA R16, P2, R26, UR6, 0x2 ;  /* 0x000000061a107c11 */ /* 0x000fc8000f8410ff */
[----:B------:R-:W-:Y:S01]  /*0a50*/  LEA.HI.X R17, R26, UR7, R17, 0x2, P2 ;  /* 0x000000071a117c11 */ /* 0x000fe200090f1411 */
[----:B--2--5:R-:W-:-:S05]  /*0a60*/  FMUL R21, R6, R21 ;  /* 0x0000001506157220 */ /* 0x024fca0000400000 */
[----:B------:R0:W-:Y:S03]  /*0a70*/  REDG.E.ADD.F32.FTZ.RN.STRONG.GPU desc[UR8][R16.64], R21 ;  /* 0x00000015100079a6 */ /* 0x0001e6000c12f308 */
.L_x_4:
[----:B------:R-:W-:Y:S05]  /*0a80*/  BSYNC.RECONVERGENT B0 ;  /* 0x0000000000007941 */ /* 0x000fea0003800200 */
.L_x_3:
[----:B------:R-:W-:Y:S04]  /*0a90*/  BSSY.RECONVERGENT B0, `(.L_x_5) ;  /* 0x0000009000007945 */ /* 0x000fe80003800200 */
[----:B------:R-:W-:Y:S05]  /*0aa0*/  @!P1 BRA `(.L_x_6) ;  /* 0x00000000001c9947 */ /* 0x000fea0003800000 */
[----:B0-----:R-:W2:Y:S01]  /*0ab0*/  LDG.E.CONSTANT R21, desc[UR8][R14.64+0x8] ;  /* 0x000008080e157981 */ /* 0x001ea2000c1e9900 */
[----:B------:R-:W-:-:S05]  /*0ac0*/  IADD3 R22, P1, PT, R13, R22, RZ ;  /* 0x000000160d167210 */ /* 0x000fca0007f3e0ff */
[----:B------:R-:W-:Y:S01]  /*0ad0*/  IMAD.X R17, RZ, RZ, R10, P1 ;  /* 0x000000ffff117224 */ /* 0x000fe200008e060a */
[----:B------:R-:W-:-:S04]  /*0ae0*/  LEA R16, P1, R22, UR6, 0x2 ;  /* 0x0000000616107c11 */ /* 0x000fc8000f8210ff */
[----:B------:R-:W-:Y:S01]  /*0af0*/  LEA.HI.X R17, R22, UR7, R17, 0x2, P1 ;  /* 0x0000000716117c11 */ /* 0x000fe200088f1411 */
[----:B--2--5:R-:W-:-:S05]  /*0b00*/  FMUL R21, R6, R21 ;  /* 0x0000001506157220 */ /* 0x024fca0000400000 */
[----:B------:R1:W-:Y:S03]  /*0b10*/  REDG.E.ADD.F32.FTZ.RN.STRONG.GPU desc[UR8][R16.64], R21 ;  /* 0x00000015100079a6 */ /* 0x0003e6000c12f308 */
.L_x_6:
[----:B------:R-:W-:Y:S05]  /*0b20*/  BSYNC.RECONVERGENT B0 ;  /* 0x0000000000007941 */ /* 0x000fea0003800200 */
.L_x_5:
[-C--:B------:R-:W-:Y:S01]  /*0b30*/  ISETP.GE.AND P5, PT, R28, R11.reuse, PT ;  /* 0x0000000b1c00720c */ /* 0x080fe20003fa6270 */
[----:B------:R-:W-:Y:S01]  /*0b40*/  VIADD R26, R20, 0xfffffffb ;  /* 0xfffffffb141a7836 */ /* 0x000fe20000000000 */
[-C--:B------:R-:W-:Y:S01]  /*0b50*/  ISETP.GE.AND P4, PT, R24, R11.reuse, PT ;  /* 0x0000000b1800720c */ /* 0x080fe20003f86270 */
[----:B------:R-:W-:Y:S01]  /*0b60*/  VIADD R22, R20, 0xfffffffa ;  /* 0xfffffffa14167836 */ /* 0x000fe20000000000 */
[----:B------:R-:W-:Y:S01]  /*0b70*/  ISETP.GT.AND P5, PT, R28, -0x1, !P5 ;  /* 0xffffffff1c00780c */ /* 0x000fe20006fa4270 */
[----:B------:R-:W-:Y:S01]  /*0b80*/  VIADD R20, R20, 0xfffffff9 ;  /* 0xfffffff914147836 */ /* 0x000fe20000000000 */
[-C--:B------:R-:W-:Y:S01]  /*0b90*/  ISETP.GE.AND P1, PT, R26, R11.reuse, PT ;  /* 0x0000000b1a00720c */ /* 0x080fe20003f26270 */
[----:B------:R-:W-:Y:S01]  /*0ba0*/  BSSY.RECONVERGENT B0, `(.L_x_7) ;  /* 0x0000014000007945 */ /* 0x000fe20003800200 */
[----:B------:R-:W-:Y:S02]  /*0bb0*/  PLOP3.LUT P5, PT, P0, P5, PT, 0x80, 0x8 ;  /* 0x000000000008781c */ /* 0x000fe400007ab070 */
[----:B------:R-:W-:-:S02]  /*0bc0*/  ISETP.GE.AND P2, PT, R22, R11, PT ;  /* 0x0000000b1600720c */ /* 0x000fc40003f46270 */
[----:B------:R-:W-:Y:S02]  /*0bd0*/  ISETP.GE.AND P3, PT, R20, R11, PT ;  /* 0x0000000b1400720c */ /* 0x000fe40003f66270 */
[----:B------:R-:W-:Y:S02]  /*0be0*/  ISETP.GT.AND P4, PT, R24, -0x1, !P4 ;  /* 0xffffffff1800780c */ /* 0x000fe40006784270 */
[----:B------:R-:W-:Y:S02]  /*0bf0*/  ISETP.GT.AND P1, PT, R26, -0x1, !P1 ;  /* 0xffffffff1a00780c */ /* 0x000fe40004f24270 */
[----:B------:R-:W-:Y:S02]  /*0c00*/  ISETP.GT.AND P2, PT, R22, -0x1, !P2 ;  /* 0xffffffff1600780c */ /* 0x000fe40005744270 */
[----:B------:R-:W-:Y:S02]  /*0c10*/  ISETP.GT.AND P3, PT, R20, -0x1, !P3 ;  /* 0xffffffff1400780c */ /* 0x000fe40005f64270 */
[----:B------:R-:W-:-:S02]  /*0c20*/  PLOP3.LUT P4, PT, P0, P4, PT, 0x80, 0x8 ;  /* 0x000000000008781c */ /* 0x000fc40000789070 */
[----:B------:R-:W-:Y:S02]  /*0c30*/  PLOP3.LUT P1, PT, P0, P1, PT, 0x80, 0x8 ;  /* 0x000000000008781c */ /* 0x000fe40000723070 */
[----:B------:R-:W-:Y:S02]  /*0c40*/  PLOP3.LUT P2, PT, P0, P2, PT, 0x80, 0x8 ;  /* 0x000000000008781c */ /* 0x000fe40000745070 */
[----:B------:R-:W-:Y:S01]  /*0c50*/  PLOP3.LUT P3, PT, P0, P3, PT, 0x80, 0x8 ;  /* 0x000000000008781c */ /* 0x000fe20000767070 */
[----:B------:R-:W-:-:S12]  /*0c60*/  @!P5 BRA `(.L_x_8) ;  /* 0x00000000001cd947 */ /* 0x000fd80003800000 */
[----:B01----:R-:W2:Y:S01]  /*0c70*/  LDG.E.CONSTANT R21, desc[UR8][R14.64+0xc] ;  /* 0x00000c080e157981 */ /* 0x003ea2000c1e9900 */
[----:B------:R-:W-:-:S05]  /*0c80*/  IADD3 R28, P5, PT, R13, R28, RZ ;  /* 0x0000001c0d1c7210 */ /* 0x000fca0007fbe0ff */
[----:B------:R-:W-:Y:S01]  /*0c90*/  IMAD.X R17, RZ, RZ, R10, P5 ;  /* 0x000000ffff117224 */ /* 0x000fe200028e060a */
[----:B------:R-:W-:-:S04]  /*0ca0*/  LEA R16, P5, R28, UR6, 0x2 ;  /* 0x000000061c107c11 */ /* 0x000fc8000f8a10ff */
[----:B------:R-:W-:Y:S01]  /*0cb0*/  LEA.HI.X R17, R28, UR7, R17, 0x2, P5 ;  /* 0x000000071c117c11 */ /* 0x000fe2000a8f1411 */
[----:B--2--5:R-:W-:-:S05]  /*0cc0*/  FMUL R21, R6, R21 ;  /* 0x0000001506157220 */ /* 0x024fca0000400000 */
[----:B------:R2:W-:Y:S03]  /*0cd0*/  REDG.E.ADD.F32.FTZ.RN.STRONG.GPU desc[UR8][R16.64], R21 ;  /* 0x00000015100079a6 */ /* 0x0005e6000c12f308 */
.L_x_8:
[----:B------:R-:W-:Y:S05]  /*0ce0*/  BSYNC.RECONVERGENT B0 ;  /* 0x0000000000007941 */ /* 0x000fea0003800200 */
.L_x_7:
[----:B------:R-:W-:Y:S04]  /*0cf0*/  BSSY.RECONVERGENT B0, `(.L_x_9) ;  /* 0x0000009000007945 */ /* 0x000fe80003800200 */
[----:B------:R-:W-:Y:S05]  /*0d00*/  @!P4 BRA `(.L_x_10) ;  /* 0x00000000001cc947 */ /* 0x000fea0003800000 */
[----:B012---:R-:W2:Y:S01]  /*0d10*/  LDG.E.CONSTANT R21, desc[UR8][R14.64+0x10] ;  /* 0x000010080e157981 */ /* 0x007ea2000c1e9900 */
[----:B------:R-:W-:-:S05]  /*0d20*/  IADD3 R24, P4, PT, R13, R24, RZ ;  /* 0x000000180d187210 */ /* 0x000fca0007f9e0ff */
[----:B------:R-:W-:Y:S01]  /*0d30*/  IMAD.X R17, RZ, RZ, R10, P4 ;  /* 0x000000ffff117224 */ /* 0x000fe200020e060a */
[----:B------:R-:W-:-:S04]  /*0d40*/  LEA R16, P4, R24, UR6, 0x2 ;  /* 0x0000000618107c11 */ /* 0x000fc8000f8810ff */
[----:B------:R-:W-:Y:S01]  /*0d50*/  LEA.HI.X R17, R24, UR7, R17, 0x2, P4 ;  /* 0x0000000718117c11 */ /* 0x000fe2000a0f1411 */
[----:B--2--5:R-:W-:-:S05]  /*0d60*/  FMUL R21, R6, R21 ;  /* 0x0000001506157220 */ /* 0x024fca0000400000 */
[----:B------:R3:W-:Y:S03]  /*0d70*/  REDG.E.ADD.F32.FTZ.RN.STRONG.GPU desc[UR8][R16.64], R21 ;  /* 0x00000015100079a6 */ /* 0x0007e6000c12f308 */
.L_x_10:
[----:B------:R-:W-:Y:S05]  /*0d80*/  BSYNC.RECONVERGENT B0 ;  /* 0x0000000000007941 */ /* 0x000fea0003800200 */
.L_x_9:
[----:B------:R-:W-:Y:S04]  /*0d90*/  BSSY.RECONVERGENT B0, `(.L_x_11) ;  /* 0x0000009000007945 */ /* 0x000fe80003800200 */
[----:B------:R-:W-:Y:S05]  /*0da0*/  @!P1 BRA `(.L_x_12) ;  /* 0x00000000001c9947 */ /* 0x000fea0003800000 */
[----:B0123--:R-:W2:Y:S01]  /*0db0*/  LDG.E.CONSTANT R21, desc[UR8][R14.64+0x14] ;  /* 0x000014080e157981 */ /* 0x00fea2000c1e9900 */
[----:B------:R-:W-:-:S05]  /*0dc0*/  IADD3 R26, P1, PT, R13, R26, RZ ;  /* 0x0000001a0d1a7210 */ /* 0x000fca0007f3e0ff */
[----:B------:R-:W-:Y:S01]  /*0dd0*/  IMAD.X R17, RZ, RZ, R10, P1 ;  /* 0x000000ffff117224 */ /* 0x000fe200008e060a */
[----:B------:R-:W-:-:S04]  /*0de0*/  LEA R16, P1, R26, UR6, 0x2 ;  /* 0x000000061a107c11 */ /* 0x000fc8000f8210ff */
[----:B------:R-:W-:Y:S01]  /*0df0*/  LEA.HI.X R17, R26, UR7, R17, 0x2, P1 ;  /* 0x000000071a117c11 */ /* 0x000fe200088f1411 */
[----:B--2--5:R-:W-:-:S05]  /*0e00*/  FMUL R21, R6, R21 ;  /* 0x0000001506157220 */ /* 0x024fca0000400000 */
[----:B------:R4:W-:Y:S03]  /*0e10*/  REDG.E.ADD.F32.FTZ.RN.STRONG.GPU desc[UR8][R16.64], R21 ;  /* 0x00000015100079a6 */ /* 0x0009e6000c12f308 */
.L_x_12:
[----:B------:R-:W-:Y:S05]  /*0e20*/  BSYNC.RECONVERGENT B0 ;  /* 0x0000000000007941 */ /* 0x000fea0003800200 */
.L_x_11:
[----:B------:R-:W-:Y:S04]  /*0e30*/  BSSY.RECONVERGENT B0, `(.L_x_13) ;  /* 0x0000009000007945 */ /* 0x000fe80003800200 */
[----:B------:R-:W-:Y:S05]  /*0e40*/  @!P2 BRA `(.L_x_14) ;  /* 0x00000000001ca947 */ /* 0x000fea0003800000 */
[----:B01234-:R-:W2:Y:S01]  /*0e50*/  LDG.E.CONSTANT R21, desc[UR8][R14.64+0x18] ;  /* 0x000018080e157981 */ /* 0x01fea2000c1e9900 */
[----:B------:R-:W-:-:S05]  /*0e60*/  IADD3 R22, P1, PT, R13, R22, RZ ;  /* 0x000000160d167210 */ /* 0x000fca0007f3e0ff */
[----:B------:R-:W-:Y:S01]  /*0e70*/  IMAD.X R17, RZ, RZ, R10, P1 ;  /* 0x000000ffff117224 */ /* 0x000fe200008e060a */
[----:B------:R-:W-:-:S04]  /*0e80*/  LEA R16, P1, R22, UR6, 0x2 ;  /* 0x0000000616107c11 */ /* 0x000fc8000f8210ff */
[----:B------:R-:W-:Y:S01]  /*0e90*/  LEA.HI.X R17, R22, UR7, R17, 0x2, P1 ;  /* 0x0000000716117c11 */ /* 0x000fe200088f1411 */
[----:B--2--5:R-:W-:-:S05]  /*0ea0*/  FMUL R21, R6, R21 ;  /* 0x0000001506157220 */ /* 0x024fca0000400000 */
[----:B------:R0:W-:Y:S03]  /*0eb0*/  REDG.E.ADD.F32.FTZ.RN.STRONG.GPU desc[UR8][R16.64], R21 ;  /* 0x00000015100079a6 */ /* 0x0001e6000c12f308 */
.L_x_14:
[----:B------:R-:W-:Y:S05]  /*0ec0*/  BSYNC.RECONVERGENT B0 ;  /* 0x0000000000007941 */ /* 0x000fea0003800200 */
.L_x_13:
[----:B------:R-:W-:Y:S04]  /*0ed0*/  BSSY.RECONVERGENT B0, `(.L_x_15) ;  /* 0x0000009000007945 */ /* 0x000fe80003800200 */
[----:B------:R-:W-:Y:S05]  /*0ee0*/  @!P3 BRA `(.L_x_16) ;  /* 0x00000000001cb947 */ /* 0x000fea0003800000 */
[----:B------:R-:W2:Y:S01]  /*0ef0*/  LDG.E.CONSTANT R15, desc[UR8][R14.64+0x1c] ;  /* 0x00001c080e0f7981 */ /* 0x000ea2000c1e9900 */
[----:B------:R-:W-:-:S05]  /*0f00*/  IADD3 R20, P1, PT, R13, R20, RZ ;  /* 0x000000140d147210 */ /* 0x000fca0007f3e0ff */
[----:B01234-:R-:W-:Y:S01]  /*0f10*/  IMAD.X R17, RZ, RZ, R10, P1 ;  /* 0x000000ffff117224 */ /* 0x01ffe200008e060a */
[----:B------:R-:W-:-:S04]  /*0f20*/  LEA R16, P1, R20, UR6, 0x2 ;  /* 0x0000000614107c11 */ /* 0x000fc8000f8210ff */
[----:B------:R-:W-:Y:S01]  /*0f30*/  LEA.HI.X R17, R20, UR7, R17, 0x2, P1 ;  /* 0x0000000714117c11 */ /* 0x000fe200088f1411 */
[----:B-----5:R-:W-:-:S05]  /*0f40*/  FMUL R21, R6, R15 ;  /* 0x0000000f06157220 */ /* 0x020fca0000400000 */
[----:B------:R0:W-:Y:S03]  /*0f50*/  REDG.E.ADD.F32.FTZ.RN.STRONG.GPU desc[UR8][R16.64], R21 ;  /* 0x00000015100079a6 */ /* 0x0001e6000c12f308 */
.L_x_16:
[----:B------:R-:W-:Y:S05]  /*0f60*/  BSYNC.RECONVERGENT B0 ;  /* 0x0000000000007941 */ /* 0x000fea0003800200 */
.L_x_15:
[----:B------:R-:W-:-:S05]  /*0f70*/  VIADD R19, R19, 0x8 ;  /* 0x0000000813137836 */ /* 0x000fca0000000000 */
[----:B------:R-:W-:-:S13]  /*0f80*/  ISETP.NE.AND P1, PT, R19, R2, PT ;  /* 0x000000021300720c */ /* 0x000fda0003f25270 */
[----:B------:R-:W-:Y:S05]  /*0f90*/  @P1 BRA `(.L_x_17) ;  /* 0xfffffff800181947 */ /* 0x000fea000383ffff */
[----:B------:R-:W-:-:S07]  /*0fa0*/  IMAD.MOV.U32 R19, RZ, RZ, R2 ;  /* 0x000000ffff137224 */ /* 0x000fce00078e0002 */
.L_x_0:
[----:B------:R-:W-:-:S13]  /*0fb0*/  ISETP.NE.AND P1, PT, R5, RZ, PT ;  /* 0x000000ff0500720c */ /* 0x000fda0003f25270 */
[----:B------:R-:W-:Y:S05]  /*0fc0*/  @!P1 BRA `(.L_x_18) ;  /* 0x0000000800309947 */ /* 0x000fea0003800000 */
[----:B------:R-:W-:-:S05]  /*0fd0*/  VIADD R14, R5, 0xffffffff ;  /* 0xffffffff050e7836 */ /* 0x000fca0000000000 */
[----:B------:R-:W-:-:S13]  /*0fe0*/  ISETP.GE.U32.AND P1, PT, R14, 0x3, PT ;  /* 0x000000030e00780c */ /* 0x000fda0003f26070 */
[----:B------:R-:W-:Y:S05]  /*0ff0*/  @!P1 BRA `(.L_x_19) ;  /* 0x0000000400149947 */ /* 0x000fea0003800000 */
[----:B------:R-:W-:Y:S01]  /*1000*/  IADD3 R20, PT, PT, R0, R7, -R19 ;  /* 0x0000000700147210 */ /* 0x000fe20007ffe813 */
[----:B------:R-:W-:Y:S03]  /*1010*/  BSSY.RECONVERGENT B0, `(.L_x_20) ;  /* 0x0000010000007945 */ /* 0x000fe60003800200 */
[----:B------:R-:W-:-:S04]  /*1020*/  ISETP.GE.AND P1, PT, R20, R11, PT ;  /* 0x0000000b1400720c */ /* 0x000fc80003f26270 */
[----:B------:R-:W-:-:S04]  /*1030*/  ISETP.GT.AND P1, PT, R20, -0x1, !P1 ;  /* 0xffffffff1400780c */ /* 0x000fc80004f24270 */
[----:B------:R-:W-:-:S13]  /*1040*/  PLOP3.LUT P1, PT, P0, P1, PT, 0x80, 0x8 ;  /* 0x000000000008781c */ /* 0x000fda0000723070 */
[----:B------:R-:W-:Y:S05]  /*1050*/  @!P1 BRA `(.L_x_21) ;  /* 0x00000000002c9947 */ /* 0x000fea0003800000 */
[----:B------:R-:W0:Y:S02]  /*1060*/  LDC.64 R14, c[0x0][0x388] ;  /* 0x0000e200ff0e7b82 */ /* 0x000e240000000a00 */
[----:B01234-:R-:W-:Y:S01]  /*1070*/  IMAD.IADD R17, R12, 0x1, R19 ;  /* 0x000000010c117824 */ /* 0x01ffe200078e0213 */
[----:B------:R-:W0:Y:S03]  /*1080*/  LDCU.64 UR6, c[0x0][0x390] ;  /* 0x00007200ff0677ac */ /* 0x000e260008000a00 */
[----:B------:R-:W-:-:S06]  /*1090*/  IMAD.WIDE R16, R17, 0x4, R14 ;  /* 0x0000000411107825 */ /* 0x000fcc00078e020e */
[----:B------:R-:W2:Y:S01]  /*10a0*/  LDG.E.CONSTANT R17, desc[UR8][R16.64] ;  /* 0x0000000810117981 */ /* 0x000ea2000c1e9900 */
[----:B------:R-:W-:-:S05]  /*10b0*/  IADD3 R15, P1, PT, R13, R20, RZ ;  /* 0x000000140d0f7210 */ /* 0x000fca0007f3e0ff */
[----:B------:R-:W-:Y:S01]  /*10c0*/  IMAD.X R18, RZ, RZ, R10, P1 ;  /* 0x000000ffff127224 */ /* 0x000fe200008e060a */
[----:B0-----:R-:W-:-:S04]  /*10d0*/  LEA R14, P1, R15, UR6, 0x2 ;  /* 0x000000060f0e7c11 */ /* 0x001fc8000f8210ff */
[----:B------:R-:W-:Y:S01]  /*10e0*/  LEA.HI.X R15, R15, UR7, R18, 0x2, P1 ;  /* 0x000000070f0f7c11 */ /* 0x000fe200088f1412 */
[----:B--2--5:R-:W-:-:S05]  /*10f0*/  FMUL R21, R6, R17 ;  /* 0x0000001106157220 */ /* 0x024fca0000400000 */
[----:B------:R0:W-:Y:S03]  /*1100*/  REDG.E.ADD.F32.FTZ.RN.STRONG.GPU desc[UR8][R14.64], R21 ;  /* 0x000000150e0079a6 */ /* 0x0001e6000c12f308 */
.L_x_21:
[----:B------:R-:W-:Y:S05]  /*1110*/  BSYNC.RECONVERGENT B0 ;  /* 0x0000000000007941 */ /* 0x000fea0003800200 */
.L_x_20:
[C---:B------:R-:W-:Y:S01]  /*1120*/  VIADD R22, R20.reuse, 0xffffffff ;  /* 0xffffffff14167836 */ /* 0x040fe20000000000 */
[----:B------:R-:W1:Y:S01]  /*1130*/  LDCU.64 UR6, c[0x0][0x388] ;  /* 0x00007100ff0677ac */ /* 0x000e620008000a00 */
[----:B------:R-:W-:Y:S01]  /*1140*/  VIADD R24, R20, 0xfffffffe ;  /* 0xfffffffe14187836 */ /* 0x000fe20000000000 */
[----:B0-----:R-:W-:Y:S01]  /*1150*/  IADD3 R15, P4, PT, R12, R19, RZ ;  /* 0x000000130c0f7210 */ /* 0x001fe20007f9e0ff */
[----:B------:R-:W-:Y:S01]  /*1160*/  VIADD R18, R20, 0xfffffffd ;  /* 0xfffffffd14127836 */ /* 0x000fe20000000000 */
[-C--:B------:R-:W-:Y:S01]  /*1170*/  ISETP.GE.AND P3, PT, R22, R11.reuse, PT ;  /* 0x0000000b1600720c */ /* 0x080fe20003f66270 */
[----:B------:R-:W-:Y:S01]  /*1180*/  BSSY.RECONVERGENT B0, `(.L_x_22) ;  /* 0x0000015000007945 */ /* 0x000fe20003800200 */
[-C--:B------:R-:W-:Y:S02]  /*1190*/  ISETP.GE.AND P2, PT, R24, R11.reuse, PT ;  /* 0x0000000b1800720c */ /* 0x080fe40003f46270 */
[----:B------:R-:W-:Y:S02]  /*11a0*/  ISETP.GT.AND P3, PT, R22, -0x1, !P3 ;  /* 0xffffffff1600780c */ /* 0x000fe40005f64270 */
[----:B------:R-:W-:-:S02]  /*11b0*/  ISETP.GE.AND P1, PT, R18, R11, PT ;  /* 0x0000000b1200720c */ /* 0x000fc40003f26270 */
[----:B------:R-:W-:Y:S02]  /*11c0*/  PLOP3.LUT P3, PT, P0, P3, PT, 0x80, 0x8 ;  /* 0x000000000008781c */ /* 0x000fe40000767070 */
[----:B-1234-:R-:W-:Y:S02]  /*11d0*/  LEA.HI.X.SX32 R16, R12, RZ, 0x1, P4 ;  /* 0x000000ff0c107211 */ /* 0x01efe400020f0eff */
[----:B------:R-:W-:Y:S02]  /*11e0*/  ISETP.GT.AND P2, PT, R24, -0x1, !P2 ;  /* 0xffffffff1800780c */ /* 0x000fe40005744270 */
[C---:B------:R-:W-:Y:S02]  /*11f0*/  LEA R14, P4, R15.reuse, UR6, 0x2 ;  /* 0x000000060f0e7c11 */ /* 0x040fe4000f8810ff */
[----:B------:R-:W-:Y:S02]  /*1200*/  ISETP.GT.AND P1, PT, R18, -0x1, !P1 ;  /* 0xffffffff1200780c */ /* 0x000fe40004f24270 */
[----:B------:R-:W-:-:S02]  /*1210*/  LEA.HI.X R15, R15, UR7, R16, 0x2, P4 ;  /* 0x000000070f0f7c11 */ /* 0x000fc4000a0f1410 */
[----:B------:R-:W-:Y:S02]  /*1220*/  PLOP3.LUT P2, PT, P0, P2, PT, 0x80, 0x8 ;  /* 0x000000000008781c */ /* 0x000fe40000745070 */
[----:B------:R-:W-:Y:S01]  /*1230*/  PLOP3.LUT P1, PT, P0, P1, PT, 0x80, 0x8 ;  /* 0x000000000008781c */ /* 0x000fe20000723070 */
[----:B------:R-:W-:-:S12]  /*1240*/  @!P3 BRA `(.L_x_23) ;  /* 0x000000000020b947 */ /* 0x000fd80003800000 */
[----:B------:R-:W2:Y:S01]  /*1250*/  LDG.E.CONSTANT R21, desc[UR8][R14.64+0x4] ;  /* 0x000004080e157981 */ /* 0x000ea2000c1e9900 */
[----:B------:R-:W0:Y:S01]  /*1260*/  LDCU.64 UR6, c[0x0][0x390] ;  /* 0x00007200ff0677ac */ /* 0x000e220008000a00 */
[----:B------:R-:W-:-:S05]  /*1270*/  IADD3 R17, P3, PT, R13, R22, RZ ;  /* 0x000000160d117210 */ /* 0x000fca0007f7e0ff */
[----:B------:R-:W-:Y:S01]  /*1280*/  IMAD.X R20, RZ, RZ, R10, P3 ;  /* 0x000000ffff147224 */ /* 0x000fe200018e060a */
[----:B0-----:R-:W-:-:S04]  /*1290*/  LEA R16, P3, R17, UR6, 0x2 ;  /* 0x0000000611107c11 */ /* 0x001fc8000f8610ff */
[----:B------:R-:W-:Y:S01]  /*12a0*/  LEA.HI.X R17, R17, UR7, R20, 0x2, P3 ;  /* 0x0000000711117c11 */ /* 0x000fe200098f1414 */
[----:B--2--5:R-:W-:-:S05]  /*12b0*/  FMUL R21, R6, R21 ;  /* 0x0000001506157220 */ /* 0x024fca0000400000 */
[----:B------:R0:W-:Y:S03]  /*12c0*/  REDG.E.ADD.F32.FTZ.RN.STRONG.GPU desc[UR8][R16.64], R21 ;  /* 0x00000015100079a6 */ /* 0x0001e6000c12f308 */
.L_x_23:
[----:B------:R-:W-:Y:S05]  /*12d0*/  BSYNC.RECONVERGENT B0 ;  /* 0x0000000000007941 */ /* 0x000fea0003800200 */
.L_x_22:
[----:B------:R-:W-:Y:S04]  /*12e0*/  BSSY.RECONVERGENT B0, `(.L_x_24) ;  /* 0x000000a000007945 */ /* 0x000fe80003800200 */
[----:B------:R-:W-:Y:S05]  /*12f0*/  @!P2 BRA `(.L_x_25) ;  /* 0x000000000020a947 */ /* 0x000fea0003800000 */
[----:B0-----:R-:W2:Y:S01]  /*1300*/  LDG.E.CONSTANT R21, desc[UR8][R14.64+0x8] ;  /* 0x000008080e157981 */ /* 0x001ea2000c1e9900 */
[----:B------:R-:W0:Y:S01]  /*1310*/  LDCU.64 UR6, c[0x0][0x390] ;  /* 0x00007200ff0677ac */ /* 0x000e220008000a00 */
[----:B------:R-:W-:-:S05]  /*1320*/  IADD3 R17, P2, PT, R13, R24, RZ ;  /* 0x000000180d117210 */ /* 0x000fca0007f5e0ff */
[----:B------:R-:W-:Y:S01]  /*1330*/  IMAD.X R20, RZ, RZ, R10, P2 ;  /* 0x000000ffff147224 */ /* 0x000fe200010e060a */
[----:B0-----:R-:W-:-:S04]  /*1340*/  LEA R16, P2, R17, UR6, 0x2 ;  /* 0x0000000611107c11 */ /* 0x001fc8000f8410ff */
[----:B------:R-:W-:Y:S01]  /*1350*/  LEA.HI.X R17, R17, UR7, R20, 0x2, P2 ;  /* 0x0000000711117c11 */ /* 0x000fe200090f1414 */
[----:B--2--5:R-:W-:-:S05]  /*1360*/  FMUL R21, R6, R21 ;  /* 0x0000001506157220 */ /* 0x024fca0000400000 */
[----:B------:R1:W-:Y:S03]  /*1370*/  REDG.E.ADD.F32.FTZ.RN.STRONG.GPU desc[UR8][R16.64], R21 ;  /* 0x00000015100079a6 */ /* 0x0003e6000c12f308 */
.L_x_25:
[----:B------:R-:W-:Y:S05]  /*1380*/  BSYNC.RECONVERGENT B0 ;  /* 0x0000000000007941 */ /* 0x000fea0003800200 */
.L_x_24:
[----:B------:R-:W-:Y:S04]  /*1390*/  BSSY.RECONVERGENT B0, `(.L_x_26) ;  /* 0x000000a000007945 */ /* 0x000fe80003800200 */
[----:B------:R-:W-:Y:S05]  /*13a0*/  @!P1 BRA `(.L_x_27) ;  /* 0x0000000000209947 */ /* 0x000fea0003800000 */
[----:B------:R-:W2:Y:S01]  /*13b0*/  LDG.E.CONSTANT R15, desc[UR8][R14.64+0xc] ;  /* 0x00000c080e0f7981 */ /* 0x000ea2000c1e9900 */
[----:B------:R-:W3:Y:S01]  /*13c0*/  LDCU.64 UR6, c[0x0][0x390] ;  /* 0x00007200ff0677ac */ /* 0x000ee20008000a00 */
[----:B------:R-:W-:-:S05]  /*13d0*/  IADD3 R18, P1, PT, R13, R18, RZ ;  /* 0x000000120d127210 */ /* 0x000fca0007f3e0ff */
[----:B01----:R-:W-:Y:S01]  /*13e0*/  IMAD.X R17, RZ, RZ, R10, P1 ;  /* 0x000000ffff117224 */ /* 0x003fe200008e060a */
[----:B---3--:R-:W-:-:S04]  /*13f0*/  LEA R16, P1, R18, UR6, 0x2 ;  /* 0x0000000612107c11 */ /* 0x008fc8000f8210ff */
[----:B------:R-:W-:Y:S01]  /*1400*/  LEA.HI.X R17, R18, UR7, R17, 0x2, P1 ;  /* 0x0000000712117c11 */ /* 0x000fe200088f1411 */
[----:B--2--5:R-:W-:-:S05]  /*1410*/  FMUL R21, R6, R15 ;  /* 0x0000000f06157220 */ /* 0x024fca0000400000 */
[----:B------:R2:W-:Y:S03]  /*1420*/  REDG.E.ADD.F32.FTZ.RN.STRONG.GPU desc[UR8][R16.64], R21 ;  /* 0x00000015100079a6 */ /* 0x0005e6000c12f308 */
.L_x_27:
[----:B------:R-:W-:Y:S05]  /*1430*/  BSYNC.RECONVERGENT B0 ;  /* 0x0000000000007941 */ /* 0x000fea0003800200 */
.L_x_26:
[----:B------:R-:W-:-:S07]  /*1440*/  VIADD R19, R19, 0x4 ;  /* 0x0000000413137836 */ /* 0x000fce0000000000 */
.L_x_19:
[----:B------:R-:W-:-:S13]  /*1450*/  ISETP.NE.AND P1, PT, R4, RZ, PT ;  /* 0x000000ff0400720c */ /* 0x000fda0003f25270 */
[----:B------:R-:W-:Y:S05]  /*1460*/  @!P1 BRA `(.L_x_18) ;  /* 0x0000000400089947 */ /* 0x000fea0003800000 */
[----:B------:R-:W-:-:S13]  /*1470*/  ISETP.NE.AND P1, PT, R4, 0x1, PT ;  /* 0x000000010400780c */ /* 0x000fda0003f25270 */
[----:B------:R-:W-:Y:S05]  /*1480*/  @!P1 BRA `(.L_x_28) ;  /* 0x0000000000a09947 */ /* 0x000fea0003800000 */
[----:B01234-:R-:W-:Y:S01]  /*1490*/  IADD3 R16, PT, PT, R0, R7, -R19 ;  /* 0x0000000700107210 */ /* 0x01ffe20007ffe813 */
[----:B------:R-:W-:Y:S03]  /*14a0*/  BSSY.RECONVERGENT B0, `(.L_x_29) ;  /* 0x0000014000007945 */ /* 0x000fe60003800200 */
[C---:B------:R-:W-:Y:S01]  /*14b0*/  ISETP.GE.AND P1, PT, R16.reuse, R11, PT ;  /* 0x0000000b1000720c */ /* 0x040fe20003f26270 */
[----:B------:R-:W-:-:S03]  /*14c0*/  VIADD R18, R16, 0xffffffff ;  /* 0xffffffff10127836 */ /* 0x000fc60000000000 */
[----:B------:R-:W-:Y:S02]  /*14d0*/  ISETP.GT.AND P1, PT, R16, -0x1, !P1 ;  /* 0xffffffff1000780c */ /* 0x000fe40004f24270 */
[C---:B------:R-:W-:Y:S02]  /*14e0*/  ISETP.GE.AND P2, PT, R18.reuse, R11, PT ;  /* 0x0000000b1200720c */ /* 0x040fe40003f46270 */
[----:B------:R-:W-:Y:S02]  /*14f0*/  PLOP3.LUT P1, PT, P0, P1, PT, 0x80, 0x8 ;  /* 0x000000000008781c */ /* 0x000fe40000723070 */
[----:B------:R-:W-:-:S04]  /*1500*/  ISETP.GT.AND P2, PT, R18, -0x1, !P2 ;  /* 0xffffffff1200780c */ /* 0x000fc80005744270 */
[----:B------:R-:W-:-:S07]  /*1510*/  PLOP3.LUT P2, PT, P0, P2, PT, 0x80, 0x8 ;  /* 0x000000000008781c */ /* 0x000fce0000745070 */
[----:B------:R-:W-:Y:S06]  /*1520*/  @!P1 BRA `(.L_x_30) ;  /* 0x00000000002c9947 */ /* 0x000fec0003800000 */
[----:B------:R-:W0:Y:S01]  /*1530*/  LDC.64 R14, c[0x0][0x388] ;  /* 0x0000e200ff0e7b82 */ /* 0x000e220000000a00 */
[----:B------:R-:W-:Y:S01]  /*1540*/  IMAD.IADD R17, R12, 0x1, R19 ;  /* 0x000000010c117824 */ /* 0x000fe200078e0213 */
[----:B------:R-:W1:Y:S03]  /*1550*/  LDCU.64 UR6, c[0x0][0x390] ;  /* 0x00007200ff0677ac */ /* 0x000e660008000a00 */
[----:B0-----:R-:W-:-:S06]  /*1560*/  IMAD.WIDE R14, R17, 0x4, R14 ;  /* 0x00000004110e7825 */ /* 0x001fcc00078e020e */
[----:B------:R-:W2:Y:S01]  /*1570*/  LDG.E.CONSTANT R15, desc[UR8][R14.64] ;  /* 0x000000080e0f7981 */ /* 0x000ea2000c1e9900 */
[----:B------:R-:W-:-:S05]  /*1580*/  IADD3 R17, P1, PT, R13, R16, RZ ;  /* 0x000000100d117210 */ /* 0x000fca0007f3e0ff */
[----:B------:R-:W-:Y:S01]  /*1590*/  IMAD.X R20, RZ, RZ, R10, P1 ;  /* 0x000000ffff147224 */ /* 0x000fe200008e060a */
[----:B-1----:R-:W-:-:S04]  /*15a0*/  LEA R16, P1, R17, UR6, 0x2 ;  /* 0x0000000611107c11 */ /* 0x002fc8000f8210ff */
[----:B------:R-:W-:Y:S01]  /*15b0*/  LEA.HI.X R17, R17, UR7, R20, 0x2, P1 ;  /* 0x0000000711117c11 */ /* 0x000fe200088f1414 */
[----:B--2--5:R-:W-:-:S05]  /*15c0*/  FMUL R21, R6, R15 ;  /* 0x0000000f06157220 */ /* 0x024fca0000400000 */
[----:B------:R0:W-:Y:S03]  /*15d0*/  REDG.E.ADD.F32.FTZ.RN.STRONG.GPU desc[UR8][R16.64], R21 ;  /* 0x00000015100079a6 */ /* 0x0001e6000c12f308 */
.L_x_30:
[----:B------:R-:W-:Y:S05]  /*15e0*/  BSYNC.RECONVERGENT B0 ;  /* 0x0000000000007941 */ /* 0x000fea0003800200 */
.L_x_29:
[----:B------:R-:W-:Y:S04]  /*15f0*/  BSSY.RECONVERGENT B0, `(.L_x_31) ;  /* 0x0000010000007945 */ /* 0x000fe80003800200 */
[----:B------:R-:W-:Y:S05]  /*1600*/  @!P2 BRA `(.L_x_32) ;  /* 0x000000000038a947 */ /* 0x000fea0003800000 */
[----:B------:R-:W0:Y:S01]  /*1610*/  LDCU.64 UR6, c[0x0][0x388] ;  /* 0x00007100ff0677ac */ /* 0x000e220008000a00 */
[----:B------:R-:W-:Y:S02]  /*1620*/  SHF.R.S32.HI R14, RZ, 0x1f, R12 ;  /* 0x0000001fff0e7819 */ /* 0x000fe4000001140c */
[----:B------:R-:W-:-:S04]  /*1630*/  IADD3 R15, P1, PT, R12, R19, RZ ;  /* 0x000000130c0f7210 */ /* 0x000fc80007f3e0ff */
[----:B------:R-:W-:Y:S02]  /*1640*/  LEA.HI.X.SX32 R14, R19, R14, 0x1, P1 ;  /* 0x0000000e130e7211 */ /* 0x000fe400008f0eff */
[----:B0-----:R-:W-:-:S04]  /*1650*/  LEA R16, P1, R15, UR6, 0x2 ;  /* 0x000000060f107c11 */ /* 0x001fc8000f8210ff */
[----:B------:R-:W-:Y:S01]  /*1660*/  LEA.HI.X R17, R15, UR7, R14, 0x2, P1 ;  /* 0x000000070f117c11 */ /* 0x000fe200088f140e */
[----:B------:R-:W0:Y:S05]  /*1670*/  LDCU.64 UR6, c[0x0][0x390] ;  /* 0x00007200ff0677ac */ /* 0x000e2a0008000a00 */
[----:B------:R-:W2:Y:S01]  /*1680*/  LDG.E.CONSTANT R17, desc[UR8][R16.64+0x4] ;  /* 0x0000040810117981 */ /* 0x000ea2000c1e9900 */
[----:B------:R-:W-:-:S05]  /*1690*/  IADD3 R18, P1, PT, R13, R18, RZ ;  /* 0x000000120d127210 */ /* 0x000fca0007f3e0ff */
[----:B------:R-:W-:Y:S01]  /*16a0*/  IMAD.X R15, RZ, RZ, R10, P1 ;  /* 0x000000ffff0f7224 */ /* 0x000fe200008e060a */
[----:B0-----:R-:W-:-:S04]  /*16b0*/  LEA R14, P1, R18, UR6, 0x2 ;  /* 0x00000006120e7c11 */ /* 0x001fc8000f8210ff */
[----:B------:R-:W-:Y:S01]  /*16c0*/  LEA.HI.X R15, R18, UR7, R15, 0x2, P1 ;  /* 0x00000007120f7c11 */ /* 0x000fe200088f140f */
[----:B--2--5:R-:W-:-:S05]  /*16d0*/  FMUL R21, R6, R17 ;  /* 0x0000001106157220 */ /* 0x024fca0000400000 */
[----:B------:R1:W-:Y:S03]  /*16e0*/  REDG.E.ADD.F32.FTZ.RN.STRONG.GPU desc[UR8][R14.64], R21 ;  /* 0x000000150e0079a6 */ /* 0x0003e6000c12f308 */
.L_x_32:
[----:B------:R-:W-:Y:S05]  /*16f0*/  BSYNC.RECONVERGENT B0 ;  /* 0x0000000000007941 */ /* 0x000fea0003800200 */
.L_x_31:
[----:B------:R-:W-:-:S07]  /*1700*/  VIADD R19, R19, 0x2 ;  /* 0x0000000213137836 */ /* 0x000fce0000000000 */
.L_x_28:
[----:B------:R-:W0:Y:S02]  /*1710*/  LDCU UR6, c[0x0][0x3b4] ;  /* 0x00007680ff0677ac */ /* 0x000e240008000800 */
[----:B0-----:R-:W-:-:S04]  /*1720*/  ULOP3.LUT UR6, UR6, 0x1, URZ, 0xc0, !UPT ;  /* 0x0000000106067892 */ /* 0x001fc8000f8ec0ff */
[----:B------:R-:W-:-:S09]  /*1730*/  UISETP.NE.U32.AND UP0, UPT, UR6, 0x1, UPT ;  /* 0x000000010600788c */ /* 0x000fd2000bf05070 */
[----:B------:R-:W-:Y:S05]  /*1740*/  BRA.U UP0, `(.L_x_18) ;  /* 0x0000000100507547 */ /* 0x000fea000b800000 */
[--C-:B-1234-:R-:W-:Y:S01]  /*1750*/  IADD3 R16, PT, PT, R0, R7, -R19.reuse ;  /* 0x0000000700107210 */ /* 0x11efe20007ffe813 */
[----:B------:R-:W-:Y:S01]  /*1760*/  BSSY.RECONVERGENT B0, `(.L_x_18) ;  /* 0x0000012000007945 */ /* 0x000fe20003800200 */
[----:B------:R-:W-:Y:S02]  /*1770*/  IMAD.IADD R12, R12, 0x1, R19 ;  /* 0x000000010c0c7824 */ /* 0x000fe400078e0213 */
[----:B------:R-:W-:-:S04]  /*1780*/  ISETP.GE.AND P1, PT, R16, R11, PT ;  /* 0x0000000b1000720c */ /* 0x000fc80003f26270 */
[----:B------:R-:W-:-:S04]  /*1790*/  ISETP.GT.AND P1, PT, R16, -0x1, !P1 ;  /* 0xffffffff1000780c */ /* 0x000fc80004f24270 */
[----:B------:R-:W-:-:S13]  /*17a0*/  PLOP3.LUT P1, PT, P0, P1, PT, 0x80, 0x8 ;  /* 0x000000000008781c */ /* 0x000fda0000723070 */
[----:B------:R-:W-:Y:S05]  /*17b0*/  @!P1 BRA `(.L_x_33) ;  /* 0x0000000000309947 */ /* 0x000fea0003800000 */
[----:B------:R-:W0:Y:S01]  /*17c0*/  LDCU.64 UR6, c[0x0][0x388] ;  /* 0x00007100ff0677ac */ /* 0x000e220008000a00 */
[----:B------:R-:W-:Y:S02]  /*17d0*/  SHF.R.S32.HI R11, RZ, 0x1f, R12 ;  /* 0x0000001fff0b7819 */ /* 0x000fe4000001140c */
        /* <DEDUP_REMOVED lines=10> */
.L_x_33:
[----:B------:R-:W-:Y:S05]  /*1880*/  BSYNC.RECONVERGENT B0 ;  /* 0x0000000000007941 */ /* 0x000fea0003800200 */
.L_x_18:
[----:B------:R-:W-:Y:S05]  /*1890*/  @P6 BRA `(.L_x_34) ;  /* 0xffffffec00846947 */ /* 0x000fea000383ffff */
[----:B------:R-:W0:Y:S01]  /*18a0*/  LDCU UR5, c[0x0][0x3a0] ;  /* 0x00007400ff0577ac */ /* 0x000e220008000800 */
[----:B------:R-:W-:-:S04]  /*18b0*/  UIADD3 UR4, UPT, UPT, UR4, 0x1, URZ ;  /* 0x0000000104047890 */ /* 0x000fc8000fffe0ff */
[----:B0-----:R-:W-:-:S09]  /*18c0*/  UISETP.NE.AND UP0, UPT, UR4, UR5, UPT ;  /* 0x000000050400728c */ /* 0x001fd2000bf05270 */
[----:B------:R-:W-:Y:S05]  /*18d0*/  BRA.U UP0, `(.L_x_35) ;  /* 0xffffffed00687547 */ /* 0x000fea000b83ffff */
[----:B------:R-:W-:Y:S05]  /*18e0*/  EXIT ;  /* 0x000000000000794d */ /* 0x000fea0003800000 */
.L_x_36:
[----:B------:R-:W-:-:S00]  /*18f0*/  BRA `(.L_x_36) ;  /* 0xfffffffc00fc7947 */ /* 0x000fc0000383ffff */
[----:B------:R-:W-:-:S00]  /*1900*/  NOP ;  /* 0x0000000000007918 */ /* 0x000fc00000000000 */
[----:B------:R-:W-:-:S00]  /*1910*/  NOP ;  /* 0x0000000000007918 */ /* 0x000fc00000000000 */
[----:B------:R-:W-:-:S00]  /*1920*/  NOP ;  /* 0x0000000000007918 */ /* 0x000fc00000000000 */
[----:B------:R-:W-:-:S00]  /*1930*/  NOP ;  /* 0x0000000000007918 */ /* 0x000fc00000000000 */
[----:B------:R-:W-:-:S00]  /*1940*/  NOP ;  /* 0x0000000000007918 */ /* 0x000fc00000000000 */
[----:B------:R-:W-:-:S00]  /*1950*/  NOP ;  /* 0x0000000000007918 */ /* 0x000fc00000000000 */
[----:B------:R-:W-:-:S00]  /*1960*/  NOP ;  /* 0x0000000000007918 */ /* 0x000fc00000000000 */
[----:B------:R-:W-:-:S00]  /*1970*/  NOP ;  /* 0x0000000000007918 */ /* 0x000fc00000000000 */
.L_x_38:


//--------------------- .text.changeDetectionFG_kernel --------------------------
	.section	.text.changeDetectionFG_kernel,"ax",@progbits
	.align	128
        .global         changeDetectionFG_kernel
        .type           changeDetectionFG_kernel,@function
        .size           changeDetectionFG_kernel,(.L_x_39 - changeDetectionFG_kernel)
        .other          changeDetectionFG_kernel,@"STO_CUDA_ENTRY STV_DEFAULT"
changeDetectionFG_kernel:
.text.changeDetectionFG_kernel:
        /* <DEDUP_REMOVED lines=10> */
[----:B------:R-:W2:Y:S06]  /*00a0*/  LDCU UR6, c[0x0][0x3a4] ;  /* 0x00007480ff0677ac */ /* 0x000eac0008000800 */
[----:B------:R-:W3:Y:S01]  /*00b0*/  LDC.64 R4, c[0x0][0x388] ;  /* 0x0000e200ff047b82 */ /* 0x000ee20000000a00 */
[----:B------:R-:W4:Y:S01]  /*00c0*/  LDCU.64 UR8, c[0x0][0x398] ;  /* 0x00007300ff0877ac */ /* 0x000f220008000a00 */
[----:B0-----:R-:W-:-:S06]  /*00d0*/  IMAD.WIDE R2, R9, 0x4, R2 ;  /* 0x0000000409027825 */ /* 0x001fcc00078e0202 */
[----:B-1----:R-:W5:Y:S01]  /*00e0*/  LDG.E.CONSTANT R2, desc[UR4][R2.64] ;  /* 0x0000000402027981 */ /* 0x002f62000c1e9900 */
[----:B---3--:R-:W-:-:S06]  /*00f0*/  IMAD.WIDE R4, R9, 0x4, R4 ;  /* 0x0000000409047825 */ /* 0x008fcc00078e0204 */
[----:B------:R-:W5:Y:S01]  /*0100*/  LDG.E.CONSTANT R5, desc[UR4][R4.64] ;  /* 0x0000000404057981 */ /* 0x000f62000c1e9900 */
[----:B----4-:R-:W-:-:S04]  /*0110*/  IADD3 R6, P1, PT, R9, UR8, RZ ;  /* 0x0000000809067c10 */ /* 0x010fc8000ff3e0ff */
[----:B------:R-:W-:Y:S01]  /*0120*/  LEA.HI.X.SX32 R7, R9, UR9, 0x1, P1 ;  /* 0x0000000909077c11 */ /* 0x000fe200088f0eff */
[----:B-----5:R-:W-:-:S05]  /*0130*/  FADD R11, R2, -R5 ;  /* 0x80000005020b7221 */ /* 0x020fca0000000000 */
[----:B--2---:R-:W-:-:S04]  /*0140*/  FSETP.GT.AND P0, PT, |R11|, UR6, PT ;  /* 0x000000060b007c0b */ /* 0x004fc8000bf04200 */
[----:B------:R-:W-:-:S05]  /*0150*/  SEL R13, RZ, 0x1, !P0 ;  /* 0x00000001ff0d7807 */ /* 0x000fca0004000000 */
[----:B------:R0:W-:Y:S04]  /*0160*/  STG.E.U8 desc[UR4][R6.64], R13 ;  /* 0x0000000d06007986 */ /* 0x0001e8000c101104 */
[----:B------:R-:W-:Y:S05]  /*0170*/  @!P0 EXIT ;  /* 0x000000000000894d */ /* 0x000fea0003800000 */
[----:B------:R-:W1:Y:S02]  /*0180*/  LDC.64 R2, c[0x0][0x390] ;  /* 0x0000e400ff027b82 */ /* 0x000e640000000a00 */
[----:B-1----:R-:W-:-:S05]  /*0190*/  IMAD.WIDE R2, R9, 0x4, R2 ;  /* 0x0000000409027825 */ /* 0x002fca00078e0202 */
[----:B------:R-:W-:Y:S01]  /*01a0*/  STG.E desc[UR4][R2.64], R11 ;  /* 0x0000000b02007986 */ /* 0x000fe2000c101904 */
[----:B------:R-:W-:Y:S05]  /*01b0*/  EXIT ;  /* 0x000000000000794d */ /* 0x000fea0003800000 */
.L_x_37:
        /* <DEDUP_REMOVED lines=12> */
.L_x_39:


//--------------------- .nv.shared.reserved.0     --------------------------
	.section	.nv.shared.reserved.0,"aw",@nobits
	.weak		__nv_reservedSMEM_offset_0_alias
	.size		__nv_reservedSMEM_offset_0_alias, 0, 64
	.other		__nv_reservedSMEM_offset_0_alias,@"STO_CUDA_RESERVED_SHARED STV_DEFAULT"
__nv_reservedSMEM_offset_0_alias:
	.zero		0
	.zero		64


//--------------------- .nv.constant0.updateOutputFG_kernel --------------------------
	.section	.nv.constant0.updateOutputFG_kernel,"a",@progbits
	.sectionflags	@""
	.align	4
.nv.constant0.updateOutputFG_kernel:
	.zero		956


//--------------------- .nv.constant0.changeDetectionFG_kernel --------------------------
	.section	.nv.constant0.changeDetectionFG_kernel,"a",@progbits
	.sectionflags	@""
	.align	4
.nv.constant0.changeDetectionFG_kernel:
	.zero		936


//--------------------- SYMBOLS --------------------------

	.type		.nv.reservedSmem.offset0,@object
	.size		.nv.reservedSmem.offset0,0x4
